//
// Generated by NVIDIA NVVM Compiler
//
// Compiler Build ID: CL-36424714
// Cuda compilation tools, release 13.0, V13.0.88
// Based on NVVM 20.0.0
//

.version 9.0
.target sm_100
.address_size 64

	// .globl	_Z11QuantKerneliiPfPiS_

.visible .entry _Z11QuantKerneliiPfPiS_(
	.param .u32 _Z11QuantKerneliiPfPiS__param_0,
	.param .u32 _Z11QuantKerneliiPfPiS__param_1,
	.param .u64 .ptr .align 1 _Z11QuantKerneliiPfPiS__param_2,
	.param .u64 .ptr .align 1 _Z11QuantKerneliiPfPiS__param_3,
	.param .u64 .ptr .align 1 _Z11QuantKerneliiPfPiS__param_4
)
{
	.reg .pred 	%p<26>;
	.reg .b32 	%r<74>;
	.reg .b32 	%f<72>;
	.reg .b64 	%rd<21>;

	ld.param.u32 	%r27, [_Z11QuantKerneliiPfPiS__param_0];
	ld.param.u32 	%r26, [_Z11QuantKerneliiPfPiS__param_1];
	ld.param.u64 	%rd6, [_Z11QuantKerneliiPfPiS__param_2];
	ld.param.u64 	%rd5, [_Z11QuantKerneliiPfPiS__param_3];
	ld.param.u64 	%rd7, [_Z11QuantKerneliiPfPiS__param_4];
	cvta.to.global.u64 	%rd1, %rd7;
	cvta.to.global.u64 	%rd8, %rd6;
	mov.u32 	%r28, %tid.x;
	mov.u32 	%r29, %ctaid.x;
	mov.u32 	%r30, %ntid.x;
	mad.lo.s32 	%r1, %r29, %r30, %r28;
	mul.wide.s32 	%rd9, %r1, 4;
	add.s64 	%rd10, %rd8, %rd9;
	ld.global.f32 	%f1, [%rd10];
	ld.global.f32 	%f10, [%rd1];
	sub.f32 	%f11, %f1, %f10;
	abs.f32 	%f70, %f11;
	setp.ge.s32 	%p1, %r1, %r27;
	@%p1 bra 	$L__BB0_15;
	setp.lt.s32 	%p2, %r26, 2;
	mov.b32 	%r73, 0;
	@%p2 bra 	$L__BB0_14;
	add.s32 	%r2, %r26, -1;
	add.s32 	%r35, %r26, -2;
	and.b32  	%r3, %r2, 7;
	setp.lt.u32 	%p3, %r35, 7;
	mov.b32 	%r73, 0;
	mov.b32 	%r68, 1;
	@%p3 bra 	$L__BB0_6;
	and.b32  	%r4, %r2, -8;
	add.s64 	%rd20, %rd1, 16;
	mov.b32 	%r62, 0;
	mov.u32 	%r73, %r62;
$L__BB0_4:
	.pragma "nounroll";
	add.s32 	%r37, %r62, 1;
	ld.global.f32 	%f12, [%rd20+-12];
	sub.f32 	%f13, %f1, %f12;
	abs.f32 	%f14, %f13;
	setp.lt.f32 	%p4, %f14, %f70;
	selp.b32 	%r38, %r37, %r73, %p4;
	selp.f32 	%f15, %f14, %f70, %p4;
	ld.global.f32 	%f16, [%rd20+-8];
	sub.f32 	%f17, %f1, %f16;
	abs.f32 	%f18, %f17;
	setp.lt.f32 	%p5, %f18, %f15;
	add.s32 	%r39, %r62, 2;
	selp.b32 	%r40, %r39, %r38, %p5;
	selp.f32 	%f19, %f18, %f15, %p5;
	ld.global.f32 	%f20, [%rd20+-4];
	sub.f32 	%f21, %f1, %f20;
	abs.f32 	%f22, %f21;
	setp.lt.f32 	%p6, %f22, %f19;
	add.s32 	%r41, %r62, 3;
	selp.b32 	%r42, %r41, %r40, %p6;
	selp.f32 	%f23, %f22, %f19, %p6;
	ld.global.f32 	%f24, [%rd20];
	sub.f32 	%f25, %f1, %f24;
	abs.f32 	%f26, %f25;
	setp.lt.f32 	%p7, %f26, %f23;
	add.s32 	%r43, %r62, 4;
	selp.b32 	%r44, %r43, %r42, %p7;
	selp.f32 	%f27, %f26, %f23, %p7;
	ld.global.f32 	%f28, [%rd20+4];
	sub.f32 	%f29, %f1, %f28;
	abs.f32 	%f30, %f29;
	setp.lt.f32 	%p8, %f30, %f27;
	add.s32 	%r45, %r62, 5;
	selp.b32 	%r46, %r45, %r44, %p8;
	selp.f32 	%f31, %f30, %f27, %p8;
	ld.global.f32 	%f32, [%rd20+8];
	sub.f32 	%f33, %f1, %f32;
	abs.f32 	%f34, %f33;
	setp.lt.f32 	%p9, %f34, %f31;
	add.s32 	%r47, %r62, 6;
	selp.b32 	%r48, %r47, %r46, %p9;
	selp.f32 	%f35, %f34, %f31, %p9;
	ld.global.f32 	%f36, [%rd20+12];
	sub.f32 	%f37, %f1, %f36;
	abs.f32 	%f38, %f37;
	setp.lt.f32 	%p10, %f38, %f35;
	add.s32 	%r49, %r62, 7;
	selp.b32 	%r50, %r49, %r48, %p10;
	selp.f32 	%f39, %f38, %f35, %p10;
	ld.global.f32 	%f40, [%rd20+16];
	sub.f32 	%f41, %f1, %f40;
	abs.f32 	%f42, %f41;
	setp.lt.f32 	%p11, %f42, %f39;
	add.s32 	%r62, %r62, 8;
	selp.b32 	%r73, %r62, %r50, %p11;
	selp.f32 	%f70, %f42, %f39, %p11;
	add.s64 	%rd20, %rd20, 32;
	setp.ne.s32 	%p12, %r62, %r4;
	@%p12 bra 	$L__BB0_4;
	add.s32 	%r68, %r62, 1;
$L__BB0_6:
	setp.eq.s32 	%p13, %r3, 0;
	@%p13 bra 	$L__BB0_14;
	and.b32  	%r13, %r2, 3;
	setp.lt.u32 	%p14, %r3, 4;
	@%p14 bra 	$L__BB0_9;
	mul.wide.u32 	%rd11, %r68, 4;
	add.s64 	%rd12, %rd1, %rd11;
	ld.global.f32 	%f43, [%rd12];
	sub.f32 	%f44, %f1, %f43;
	abs.f32 	%f45, %f44;
	setp.lt.f32 	%p15, %f45, %f70;
	selp.b32 	%r52, %r68, %r73, %p15;
	selp.f32 	%f46, %f45, %f70, %p15;
	add.s32 	%r53, %r68, 1;
	ld.global.f32 	%f47, [%rd12+4];
	sub.f32 	%f48, %f1, %f47;
	abs.f32 	%f49, %f48;
	setp.lt.f32 	%p16, %f49, %f46;
	selp.b32 	%r54, %r53, %r52, %p16;
	selp.f32 	%f50, %f49, %f46, %p16;
	add.s32 	%r55, %r68, 2;
	ld.global.f32 	%f51, [%rd12+8];
	sub.f32 	%f52, %f1, %f51;
	abs.f32 	%f53, %f52;
	setp.lt.f32 	%p17, %f53, %f50;
	selp.b32 	%r56, %r55, %r54, %p17;
	selp.f32 	%f54, %f53, %f50, %p17;
	add.s32 	%r57, %r68, 3;
	ld.global.f32 	%f55, [%rd12+12];
	sub.f32 	%f56, %f1, %f55;
	abs.f32 	%f57, %f56;
	setp.lt.f32 	%p18, %f57, %f54;
	selp.b32 	%r73, %r57, %r56, %p18;
	selp.f32 	%f70, %f57, %f54, %p18;
	add.s32 	%r68, %r68, 4;
$L__BB0_9:
	setp.eq.s32 	%p19, %r13, 0;
	@%p19 bra 	$L__BB0_14;
	setp.eq.s32 	%p20, %r13, 1;
	@%p20 bra 	$L__BB0_12;
	mul.wide.u32 	%rd13, %r68, 4;
	add.s64 	%rd14, %rd1, %rd13;
	ld.global.f32 	%f58, [%rd14];
	sub.f32 	%f59, %f1, %f58;
	abs.f32 	%f60, %f59;
	setp.lt.f32 	%p21, %f60, %f70;
	selp.b32 	%r59, %r68, %r73, %p21;
	selp.f32 	%f61, %f60, %f70, %p21;
	add.s32 	%r60, %r68, 1;
	ld.global.f32 	%f62, [%rd14+4];
	sub.f32 	%f63, %f1, %f62;
	abs.f32 	%f64, %f63;
	setp.lt.f32 	%p22, %f64, %f61;
	selp.b32 	%r73, %r60, %r59, %p22;
	selp.f32 	%f70, %f64, %f61, %p22;
	add.s32 	%r68, %r68, 2;
$L__BB0_12:
	and.b32  	%r61, %r2, 1;
	setp.eq.b32 	%p23, %r61, 1;
	not.pred 	%p24, %p23;
	@%p24 bra 	$L__BB0_14;
	mul.wide.u32 	%rd15, %r68, 4;
	add.s64 	%rd16, %rd1, %rd15;
	ld.global.f32 	%f65, [%rd16];
	sub.f32 	%f66, %f1, %f65;
	abs.f32 	%f67, %f66;
	setp.lt.f32 	%p25, %f67, %f70;
	selp.b32 	%r73, %r68, %r73, %p25;
$L__BB0_14:
	cvta.to.global.u64 	%rd17, %rd5;
	add.s64 	%rd19, %rd17, %rd9;
	st.global.u32 	[%rd19], %r73;
$L__BB0_15:
	ret;

}
	// .globl	_Z14SampleHVKerneliiiiPiS_S_S_
.visible .entry _Z14SampleHVKerneliiiiPiS_S_S_(
	.param .u32 _Z14SampleHVKerneliiiiPiS_S_S__param_0,
	.param .u32 _Z14SampleHVKerneliiiiPiS_S_S__param_1,
	.param .u32 _Z14SampleHVKerneliiiiPiS_S_S__param_2,
	.param .u32 _Z14SampleHVKerneliiiiPiS_S_S__param_3,
	.param .u64 .ptr .align 1 _Z14SampleHVKerneliiiiPiS_S_S__param_4,
	.param .u64 .ptr .align 1 _Z14SampleHVKerneliiiiPiS_S_S__param_5,
	.param .u64 .ptr .align 1 _Z14SampleHVKerneliiiiPiS_S_S__param_6,
	.param .u64 .ptr .align 1 _Z14SampleHVKerneliiiiPiS_S_S__param_7
)
{
	.reg .pred 	%p<12>;
	.reg .b32 	%r<147>;
	.reg .b64 	%rd<72>;

	ld.param.u32 	%r31, [_Z14SampleHVKerneliiiiPiS_S_S__param_0];
	ld.param.u32 	%r29, [_Z14SampleHVKerneliiiiPiS_S_S__param_1];
	ld.param.u32 	%r30, [_Z14SampleHVKerneliiiiPiS_S_S__param_3];
	ld.param.u64 	%rd7, [_Z14SampleHVKerneliiiiPiS_S_S__param_4];
	ld.param.u64 	%rd6, [_Z14SampleHVKerneliiiiPiS_S_S__param_5];
	ld.param.u64 	%rd8, [_Z14SampleHVKerneliiiiPiS_S_S__param_6];
	ld.param.u64 	%rd9, [_Z14SampleHVKerneliiiiPiS_S_S__param_7];
	cvta.to.global.u64 	%rd1, %rd9;
	cvta.to.global.u64 	%rd2, %rd8;
	cvta.to.global.u64 	%rd3, %rd7;
	mov.u32 	%r32, %tid.x;
	mov.u32 	%r33, %ctaid.x;
	mov.u32 	%r34, %ntid.x;
	mad.lo.s32 	%r1, %r33, %r34, %r32;
	rem.s32 	%r2, %r1, %r29;
	setp.ge.s32 	%p1, %r1, %r31;
	@%p1 bra 	$L__BB1_14;
	cvta.to.global.u64 	%rd10, %rd6;
	mul.wide.s32 	%rd11, %r1, 4;
	add.s64 	%rd4, %rd10, %rd11;
	mov.b32 	%r146, 0;
	st.global.u32 	[%rd4], %r146;
	setp.lt.s32 	%p2, %r30, 1;
	@%p2 bra 	$L__BB1_13;
	div.s32 	%r37, %r1, %r29;
	mul.lo.s32 	%r3, %r37, %r30;
	and.b32  	%r4, %r30, 7;
	setp.lt.u32 	%p3, %r30, 8;
	mov.b32 	%r146, 0;
	mov.u32 	%r143, %r146;
	@%p3 bra 	$L__BB1_5;
	and.b32  	%r143, %r30, 2147483640;
	neg.s32 	%r138, %r143;
	shl.b32 	%r7, %r29, 3;
	add.s64 	%rd5, %rd3, 16;
	mov.b32 	%r146, 0;
	mul.wide.s32 	%rd20, %r29, 4;
	mov.u32 	%r136, %r3;
	mov.u32 	%r137, %r2;
$L__BB1_4:
	.pragma "nounroll";
	mul.wide.s32 	%rd12, %r136, 4;
	add.s64 	%rd13, %rd5, %rd12;
	ld.global.u32 	%r39, [%rd13+-16];
	mad.lo.s32 	%r40, %r39, %r29, %r2;
	mul.wide.s32 	%rd14, %r40, 4;
	add.s64 	%rd15, %rd2, %rd14;
	ld.global.u32 	%r41, [%rd15];
	mul.wide.s32 	%rd16, %r137, 4;
	add.s64 	%rd17, %rd1, %rd16;
	ld.global.u32 	%r42, [%rd17];
	xor.b32  	%r43, %r42, %r41;
	add.s32 	%r44, %r43, %r146;
	st.global.u32 	[%rd4], %r44;
	ld.global.u32 	%r45, [%rd13+-12];
	mad.lo.s32 	%r46, %r45, %r29, %r2;
	mul.wide.s32 	%rd18, %r46, 4;
	add.s64 	%rd19, %rd2, %rd18;
	ld.global.u32 	%r47, [%rd19];
	add.s64 	%rd21, %rd17, %rd20;
	ld.global.u32 	%r48, [%rd21];
	xor.b32  	%r49, %r48, %r47;
	add.s32 	%r50, %r49, %r44;
	st.global.u32 	[%rd4], %r50;
	ld.global.u32 	%r51, [%rd13+-8];
	mad.lo.s32 	%r52, %r51, %r29, %r2;
	mul.wide.s32 	%rd22, %r52, 4;
	add.s64 	%rd23, %rd2, %rd22;
	ld.global.u32 	%r53, [%rd23];
	add.s64 	%rd24, %rd21, %rd20;
	ld.global.u32 	%r54, [%rd24];
	xor.b32  	%r55, %r54, %r53;
	add.s32 	%r56, %r55, %r50;
	st.global.u32 	[%rd4], %r56;
	ld.global.u32 	%r57, [%rd13+-4];
	mad.lo.s32 	%r58, %r57, %r29, %r2;
	mul.wide.s32 	%rd25, %r58, 4;
	add.s64 	%rd26, %rd2, %rd25;
	ld.global.u32 	%r59, [%rd26];
	add.s64 	%rd27, %rd24, %rd20;
	ld.global.u32 	%r60, [%rd27];
	xor.b32  	%r61, %r60, %r59;
	add.s32 	%r62, %r61, %r56;
	st.global.u32 	[%rd4], %r62;
	ld.global.u32 	%r63, [%rd13];
	mad.lo.s32 	%r64, %r63, %r29, %r2;
	mul.wide.s32 	%rd28, %r64, 4;
	add.s64 	%rd29, %rd2, %rd28;
	ld.global.u32 	%r65, [%rd29];
	add.s64 	%rd30, %rd27, %rd20;
	ld.global.u32 	%r66, [%rd30];
	xor.b32  	%r67, %r66, %r65;
	add.s32 	%r68, %r67, %r62;
	st.global.u32 	[%rd4], %r68;
	ld.global.u32 	%r69, [%rd13+4];
	mad.lo.s32 	%r70, %r69, %r29, %r2;
	mul.wide.s32 	%rd31, %r70, 4;
	add.s64 	%rd32, %rd2, %rd31;
	ld.global.u32 	%r71, [%rd32];
	add.s64 	%rd33, %rd30, %rd20;
	ld.global.u32 	%r72, [%rd33];
	xor.b32  	%r73, %r72, %r71;
	add.s32 	%r74, %r73, %r68;
	st.global.u32 	[%rd4], %r74;
	ld.global.u32 	%r75, [%rd13+8];
	mad.lo.s32 	%r76, %r75, %r29, %r2;
	mul.wide.s32 	%rd34, %r76, 4;
	add.s64 	%rd35, %rd2, %rd34;
	ld.global.u32 	%r77, [%rd35];
	add.s64 	%rd36, %rd33, %rd20;
	ld.global.u32 	%r78, [%rd36];
	xor.b32  	%r79, %r78, %r77;
	add.s32 	%r80, %r79, %r74;
	st.global.u32 	[%rd4], %r80;
	ld.global.u32 	%r81, [%rd13+12];
	mad.lo.s32 	%r82, %r81, %r29, %r2;
	mul.wide.s32 	%rd37, %r82, 4;
	add.s64 	%rd38, %rd2, %rd37;
	ld.global.u32 	%r83, [%rd38];
	add.s64 	%rd39, %rd36, %rd20;
	ld.global.u32 	%r84, [%rd39];
	xor.b32  	%r85, %r84, %r83;
	add.s32 	%r146, %r85, %r80;
	st.global.u32 	[%rd4], %r146;
	add.s32 	%r138, %r138, 8;
	add.s32 	%r137, %r137, %r7;
	add.s32 	%r136, %r136, 8;
	setp.ne.s32 	%p4, %r138, 0;
	@%p4 bra 	$L__BB1_4;
$L__BB1_5:
	setp.eq.s32 	%p5, %r4, 0;
	@%p5 bra 	$L__BB1_13;
	and.b32  	%r18, %r30, 3;
	setp.lt.u32 	%p6, %r4, 4;
	@%p6 bra 	$L__BB1_8;
	add.s32 	%r86, %r143, %r3;
	mul.wide.s32 	%rd40, %r86, 4;
	add.s64 	%rd41, %rd3, %rd40;
	ld.global.u32 	%r87, [%rd41];
	mad.lo.s32 	%r88, %r87, %r29, %r2;
	mul.wide.s32 	%rd42, %r88, 4;
	add.s64 	%rd43, %rd2, %rd42;
	ld.global.u32 	%r89, [%rd43];
	mad.lo.s32 	%r90, %r143, %r29, %r2;
	mul.wide.s32 	%rd44, %r90, 4;
	add.s64 	%rd45, %rd1, %rd44;
	ld.global.u32 	%r91, [%rd45];
	xor.b32  	%r92, %r91, %r89;
	add.s32 	%r93, %r92, %r146;
	st.global.u32 	[%rd4], %r93;
	ld.global.u32 	%r94, [%rd41+4];
	mad.lo.s32 	%r95, %r94, %r29, %r2;
	mul.wide.s32 	%rd46, %r95, 4;
	add.s64 	%rd47, %rd2, %rd46;
	ld.global.u32 	%r96, [%rd47];
	mul.wide.s32 	%rd48, %r29, 4;
	add.s64 	%rd49, %rd45, %rd48;
	ld.global.u32 	%r97, [%rd49];
	xor.b32  	%r98, %r97, %r96;
	add.s32 	%r99, %r98, %r93;
	st.global.u32 	[%rd4], %r99;
	ld.global.u32 	%r100, [%rd41+8];
	mad.lo.s32 	%r101, %r100, %r29, %r2;
	mul.wide.s32 	%rd50, %r101, 4;
	add.s64 	%rd51, %rd2, %rd50;
	ld.global.u32 	%r102, [%rd51];
	add.s64 	%rd52, %rd49, %rd48;
	ld.global.u32 	%r103, [%rd52];
	xor.b32  	%r104, %r103, %r102;
	add.s32 	%r105, %r104, %r99;
	st.global.u32 	[%rd4], %r105;
	ld.global.u32 	%r106, [%rd41+12];
	mad.lo.s32 	%r107, %r106, %r29, %r2;
	mul.wide.s32 	%rd53, %r107, 4;
	add.s64 	%rd54, %rd2, %rd53;
	ld.global.u32 	%r108, [%rd54];
	add.s64 	%rd55, %rd52, %rd48;
	ld.global.u32 	%r109, [%rd55];
	xor.b32  	%r110, %r109, %r108;
	add.s32 	%r146, %r110, %r105;
	st.global.u32 	[%rd4], %r146;
	add.s32 	%r143, %r143, 4;
$L__BB1_8:
	setp.eq.s32 	%p7, %r18, 0;
	@%p7 bra 	$L__BB1_13;
	setp.eq.s32 	%p8, %r18, 1;
	@%p8 bra 	$L__BB1_11;
	add.s32 	%r111, %r143, %r3;
	mul.wide.s32 	%rd56, %r111, 4;
	add.s64 	%rd57, %rd3, %rd56;
	ld.global.u32 	%r112, [%rd57];
	mad.lo.s32 	%r113, %r112, %r29, %r2;
	mul.wide.s32 	%rd58, %r113, 4;
	add.s64 	%rd59, %rd2, %rd58;
	ld.global.u32 	%r114, [%rd59];
	mad.lo.s32 	%r115, %r143, %r29, %r2;
	mul.wide.s32 	%rd60, %r115, 4;
	add.s64 	%rd61, %rd1, %rd60;
	ld.global.u32 	%r116, [%rd61];
	xor.b32  	%r117, %r116, %r114;
	add.s32 	%r118, %r117, %r146;
	st.global.u32 	[%rd4], %r118;
	ld.global.u32 	%r119, [%rd57+4];
	mad.lo.s32 	%r120, %r119, %r29, %r2;
	mul.wide.s32 	%rd62, %r120, 4;
	add.s64 	%rd63, %rd2, %rd62;
	ld.global.u32 	%r121, [%rd63];
	mul.wide.s32 	%rd64, %r29, 4;
	add.s64 	%rd65, %rd61, %rd64;
	ld.global.u32 	%r122, [%rd65];
	xor.b32  	%r123, %r122, %r121;
	add.s32 	%r146, %r123, %r118;
	st.global.u32 	[%rd4], %r146;
	add.s32 	%r143, %r143, 2;
$L__BB1_11:
	and.b32  	%r124, %r30, 1;
	setp.eq.b32 	%p9, %r124, 1;
	not.pred 	%p10, %p9;
	@%p10 bra 	$L__BB1_13;
	add.s32 	%r125, %r143, %r3;
	mul.wide.s32 	%rd66, %r125, 4;
	add.s64 	%rd67, %rd3, %rd66;
	ld.global.u32 	%r126, [%rd67];
	mad.lo.s32 	%r127, %r126, %r29, %r2;
	mul.wide.s32 	%rd68, %r127, 4;
	add.s64 	%rd69, %rd2, %rd68;
	ld.global.u32 	%r128, [%rd69];
	mad.lo.s32 	%r129, %r143, %r29, %r2;
	mul.wide.s32 	%rd70, %r129, 4;
	add.s64 	%rd71, %rd1, %rd70;
	ld.global.u32 	%r130, [%rd71];
	xor.b32  	%r131, %r130, %r128;
	add.s32 	%r146, %r131, %r146;
$L__BB1_13:
	shr.u32 	%r132, %r30, 31;
	add.s32 	%r133, %r30, %r132;
	shr.s32 	%r134, %r133, 1;
	setp.ge.s32 	%p11, %r146, %r134;
	selp.u32 	%r135, 1, 0, %p11;
	st.global.u32 	[%rd4], %r135;
$L__BB1_14:
	ret;

}
	// .globl	_Z16ClassHVAddKerneliiPiS_S_S_
.visible .entry _Z16ClassHVAddKerneliiPiS_S_S_(
	.param .u32 _Z16ClassHVAddKerneliiPiS_S_S__param_0,
	.param .u32 _Z16ClassHVAddKerneliiPiS_S_S__param_1,
	.param .u64 .ptr .align 1 _Z16ClassHVAddKerneliiPiS_S_S__param_2,
	.param .u64 .ptr .align 1 _Z16ClassHVAddKerneliiPiS_S_S__param_3,
	.param .u64 .ptr .align 1 _Z16ClassHVAddKerneliiPiS_S_S__param_4,
	.param .u64 .ptr .align 1 _Z16ClassHVAddKerneliiPiS_S_S__param_5
)
{
	.reg .pred 	%p<2>;
	.reg .b32 	%r<13>;
	.reg .b64 	%rd<13>;

	ld.param.u32 	%r2, [_Z16ClassHVAddKerneliiPiS_S_S__param_0];
	ld.param.u32 	%r3, [_Z16ClassHVAddKerneliiPiS_S_S__param_1];
	ld.param.u64 	%rd4, [_Z16ClassHVAddKerneliiPiS_S_S__param_2];
	ld.param.u64 	%rd2, [_Z16ClassHVAddKerneliiPiS_S_S__param_3];
	ld.param.u64 	%rd3, [_Z16ClassHVAddKerneliiPiS_S_S__param_4];
	cvta.to.global.u64 	%rd1, %rd4;
	mov.u32 	%r4, %tid.x;
	mov.u32 	%r5, %ctaid.x;
	mov.u32 	%r6, %ntid.x;
	mad.lo.s32 	%r1, %r5, %r6, %r4;
	setp.ge.s32 	%p1, %r1, %r3;
	@%p1 bra 	$L__BB2_2;
	cvta.to.global.u64 	%rd5, %rd3;
	cvta.to.global.u64 	%rd6, %rd2;
	mul.wide.s32 	%rd7, %r2, 4;
	add.s64 	%rd8, %rd1, %rd7;
	ld.global.u32 	%r7, [%rd8];
	mad.lo.s32 	%r8, %r7, %r3, %r1;
	mul.wide.s32 	%rd9, %r8, 4;
	add.s64 	%rd10, %rd5, %rd9;
	ld.global.u32 	%r9, [%rd10];
	mad.lo.s32 	%r10, %r3, %r2, %r1;
	mul.wide.s32 	%rd11, %r10, 4;
	add.s64 	%rd12, %rd6, %rd11;
	ld.global.u32 	%r11, [%rd12];
	add.s32 	%r12, %r11, %r9;
	st.global.u32 	[%rd10], %r12;
$L__BB2_2:
	ret;

}
	// .globl	_Z13ClassHVKerneliiiPiS_
.visible .entry _Z13ClassHVKerneliiiPiS_(
	.param .u32 _Z13ClassHVKerneliiiPiS__param_0,
	.param .u32 _Z13ClassHVKerneliiiPiS__param_1,
	.param .u32 _Z13ClassHVKerneliiiPiS__param_2,
	.param .u64 .ptr .align 1 _Z13ClassHVKerneliiiPiS__param_3,
	.param .u64 .ptr .align 1 _Z13ClassHVKerneliiiPiS__param_4
)
{
	.reg .pred 	%p<3>;
	.reg .b32 	%r<14>;
	.reg .b64 	%rd<9>;

	ld.param.u32 	%r3, [_Z13ClassHVKerneliiiPiS__param_0];
	ld.param.u32 	%r2, [_Z13ClassHVKerneliiiPiS__param_1];
	ld.param.u64 	%rd1, [_Z13ClassHVKerneliiiPiS__param_3];
	ld.param.u64 	%rd2, [_Z13ClassHVKerneliiiPiS__param_4];
	mov.u32 	%r4, %tid.x;
	mov.u32 	%r5, %ctaid.x;
	mov.u32 	%r6, %ntid.x;
	mad.lo.s32 	%r1, %r5, %r6, %r4;
	setp.ge.s32 	%p1, %r1, %r3;
	@%p1 bra 	$L__BB3_2;
	cvta.to.global.u64 	%rd3, %rd1;
	cvta.to.global.u64 	%rd4, %rd2;
	mul.wide.s32 	%rd5, %r1, 4;
	add.s64 	%rd6, %rd3, %rd5;
	ld.global.u32 	%r7, [%rd6];
	div.s32 	%r8, %r1, %r2;
	mul.wide.s32 	%rd7, %r8, 4;
	add.s64 	%rd8, %rd4, %rd7;
	ld.global.u32 	%r9, [%rd8];
	shr.u32 	%r10, %r9, 31;
	add.s32 	%r11, %r9, %r10;
	shr.s32 	%r12, %r11, 1;
	setp.ge.s32 	%p2, %r7, %r12;
	selp.u32 	%r13, 1, 0, %p2;
	st.global.u32 	[%rd6], %r13;
$L__BB3_2:
	ret;

}
	// .globl	_Z14CheckSumKerneliPiS_S_iii
.visible .entry _Z14CheckSumKerneliPiS_S_iii(
	.param .u32 _Z14CheckSumKerneliPiS_S_iii_param_0,
	.param .u64 .ptr .align 1 _Z14CheckSumKerneliPiS_S_iii_param_1,
	.param .u64 .ptr .align 1 _Z14CheckSumKerneliPiS_S_iii_param_2,
	.param .u64 .ptr .align 1 _Z14CheckSumKerneliPiS_S_iii_param_3,
	.param .u32 _Z14CheckSumKerneliPiS_S_iii_param_4,
	.param .u32 _Z14CheckSumKerneliPiS_S_iii_param_5,
	.param .u32 _Z14CheckSumKerneliPiS_S_iii_param_6
)
{
	.reg .pred 	%p<12>;
	.reg .b32 	%r<112>;
	.reg .b64 	%rd<27>;

	ld.param.u32 	%r28, [_Z14CheckSumKerneliPiS_S_iii_param_0];
	ld.param.u64 	%rd6, [_Z14CheckSumKerneliPiS_S_iii_param_1];
	ld.param.u64 	%rd7, [_Z14CheckSumKerneliPiS_S_iii_param_2];
	ld.param.u64 	%rd8, [_Z14CheckSumKerneliPiS_S_iii_param_3];
	ld.param.u32 	%r26, [_Z14CheckSumKerneliPiS_S_iii_param_5];
	ld.param.u32 	%r27, [_Z14CheckSumKerneliPiS_S_iii_param_6];
	cvta.to.global.u64 	%rd1, %rd7;
	cvta.to.global.u64 	%rd2, %rd6;
	cvta.to.global.u64 	%rd9, %rd8;
	mov.u32 	%r29, %tid.x;
	mov.u32 	%r30, %ctaid.x;
	mov.u32 	%r31, %ntid.x;
	mad.lo.s32 	%r1, %r30, %r31, %r29;
	mul.wide.s32 	%rd10, %r1, 4;
	add.s64 	%rd3, %rd9, %rd10;
	mov.b32 	%r32, 0;
	st.global.u32 	[%rd3], %r32;
	setp.ge.s32 	%p1, %r1, %r28;
	setp.lt.s32 	%p2, %r27, 1;
	or.pred  	%p3, %p1, %p2;
	@%p3 bra 	$L__BB4_12;
	div.s32 	%r34, %r1, %r26;
	mul.lo.s32 	%r2, %r34, %r27;
	mul.lo.s32 	%r35, %r34, %r26;
	sub.s32 	%r36, %r1, %r35;
	mul.lo.s32 	%r3, %r36, %r27;
	and.b32  	%r4, %r27, 7;
	setp.lt.u32 	%p4, %r27, 8;
	mov.b32 	%r106, 0;
	mov.u32 	%r109, %r106;
	@%p4 bra 	$L__BB4_4;
	and.b32  	%r109, %r27, 2147483640;
	neg.s32 	%r104, %r109;
	add.s64 	%rd4, %rd2, 16;
	add.s64 	%rd5, %rd1, 16;
	mov.b32 	%r106, 0;
	mov.u32 	%r102, %r3;
	mov.u32 	%r103, %r2;
$L__BB4_3:
	.pragma "nounroll";
	mul.wide.s32 	%rd11, %r103, 4;
	add.s64 	%rd12, %rd4, %rd11;
	mul.wide.s32 	%rd13, %r102, 4;
	add.s64 	%rd14, %rd5, %rd13;
	ld.global.u32 	%r38, [%rd12+-16];
	ld.global.u32 	%r39, [%rd14+-16];
	xor.b32  	%r40, %r39, %r38;
	add.s32 	%r41, %r40, %r106;
	st.global.u32 	[%rd3], %r41;
	ld.global.u32 	%r42, [%rd12+-12];
	ld.global.u32 	%r43, [%rd14+-12];
	xor.b32  	%r44, %r43, %r42;
	add.s32 	%r45, %r44, %r41;
	st.global.u32 	[%rd3], %r45;
	ld.global.u32 	%r46, [%rd12+-8];
	ld.global.u32 	%r47, [%rd14+-8];
	xor.b32  	%r48, %r47, %r46;
	add.s32 	%r49, %r48, %r45;
	st.global.u32 	[%rd3], %r49;
	ld.global.u32 	%r50, [%rd12+-4];
	ld.global.u32 	%r51, [%rd14+-4];
	xor.b32  	%r52, %r51, %r50;
	add.s32 	%r53, %r52, %r49;
	st.global.u32 	[%rd3], %r53;
	ld.global.u32 	%r54, [%rd12];
	ld.global.u32 	%r55, [%rd14];
	xor.b32  	%r56, %r55, %r54;
	add.s32 	%r57, %r56, %r53;
	st.global.u32 	[%rd3], %r57;
	ld.global.u32 	%r58, [%rd12+4];
	ld.global.u32 	%r59, [%rd14+4];
	xor.b32  	%r60, %r59, %r58;
	add.s32 	%r61, %r60, %r57;
	st.global.u32 	[%rd3], %r61;
	ld.global.u32 	%r62, [%rd12+8];
	ld.global.u32 	%r63, [%rd14+8];
	xor.b32  	%r64, %r63, %r62;
	add.s32 	%r65, %r64, %r61;
	st.global.u32 	[%rd3], %r65;
	ld.global.u32 	%r66, [%rd12+12];
	ld.global.u32 	%r67, [%rd14+12];
	xor.b32  	%r68, %r67, %r66;
	add.s32 	%r106, %r68, %r65;
	st.global.u32 	[%rd3], %r106;
	add.s32 	%r104, %r104, 8;
	add.s32 	%r103, %r103, 8;
	add.s32 	%r102, %r102, 8;
	setp.ne.s32 	%p5, %r104, 0;
	@%p5 bra 	$L__BB4_3;
$L__BB4_4:
	setp.eq.s32 	%p6, %r4, 0;
	@%p6 bra 	$L__BB4_12;
	and.b32  	%r17, %r27, 3;
	setp.lt.u32 	%p7, %r4, 4;
	@%p7 bra 	$L__BB4_7;
	add.s32 	%r69, %r109, %r2;
	mul.wide.s32 	%rd15, %r69, 4;
	add.s64 	%rd16, %rd2, %rd15;
	ld.global.u32 	%r70, [%rd16];
	add.s32 	%r71, %r109, %r3;
	mul.wide.s32 	%rd17, %r71, 4;
	add.s64 	%rd18, %rd1, %rd17;
	ld.global.u32 	%r72, [%rd18];
	xor.b32  	%r73, %r72, %r70;
	add.s32 	%r74, %r73, %r106;
	st.global.u32 	[%rd3], %r74;
	ld.global.u32 	%r75, [%rd16+4];
	ld.global.u32 	%r76, [%rd18+4];
	xor.b32  	%r77, %r76, %r75;
	add.s32 	%r78, %r77, %r74;
	st.global.u32 	[%rd3], %r78;
	ld.global.u32 	%r79, [%rd16+8];
	ld.global.u32 	%r80, [%rd18+8];
	xor.b32  	%r81, %r80, %r79;
	add.s32 	%r82, %r81, %r78;
	st.global.u32 	[%rd3], %r82;
	ld.global.u32 	%r83, [%rd16+12];
	ld.global.u32 	%r84, [%rd18+12];
	xor.b32  	%r85, %r84, %r83;
	add.s32 	%r106, %r85, %r82;
	st.global.u32 	[%rd3], %r106;
	add.s32 	%r109, %r109, 4;
$L__BB4_7:
	setp.eq.s32 	%p8, %r17, 0;
	@%p8 bra 	$L__BB4_12;
	setp.eq.s32 	%p9, %r17, 1;
	@%p9 bra 	$L__BB4_10;
	add.s32 	%r86, %r109, %r2;
	mul.wide.s32 	%rd19, %r86, 4;
	add.s64 	%rd20, %rd2, %rd19;
	ld.global.u32 	%r87, [%rd20];
	add.s32 	%r88, %r109, %r3;
	mul.wide.s32 	%rd21, %r88, 4;
	add.s64 	%rd22, %rd1, %rd21;
	ld.global.u32 	%r89, [%rd22];
	xor.b32  	%r90, %r89, %r87;
	add.s32 	%r91, %r90, %r106;
	st.global.u32 	[%rd3], %r91;
	ld.global.u32 	%r92, [%rd20+4];
	ld.global.u32 	%r93, [%rd22+4];
	xor.b32  	%r94, %r93, %r92;
	add.s32 	%r106, %r94, %r91;
	st.global.u32 	[%rd3], %r106;
	add.s32 	%r109, %r109, 2;
$L__BB4_10:
	and.b32  	%r95, %r27, 1;
	setp.eq.b32 	%p10, %r95, 1;
	not.pred 	%p11, %p10;
	@%p11 bra 	$L__BB4_12;
	add.s32 	%r96, %r109, %r2;
	mul.wide.s32 	%rd23, %r96, 4;
	add.s64 	%rd24, %rd2, %rd23;
	ld.global.u32 	%r97, [%rd24];
	add.s32 	%r98, %r109, %r3;
	mul.wide.s32 	%rd25, %r98, 4;
	add.s64 	%rd26, %rd1, %rd25;
	ld.global.u32 	%r99, [%rd26];
	xor.b32  	%r100, %r99, %r97;
	add.s32 	%r101, %r100, %r106;
	st.global.u32 	[%rd3], %r101;
$L__BB4_12:
	ret;

}
	// .globl	_Z13TestingKerneliPiS_S_S_ii
.visible .entry _Z13TestingKerneliPiS_S_S_ii(
	.param .u32 _Z13TestingKerneliPiS_S_S_ii_param_0,
	.param .u64 .ptr .align 1 _Z13TestingKerneliPiS_S_S_ii_param_1,
	.param .u64 .ptr .align 1 _Z13TestingKerneliPiS_S_S_ii_param_2,
	.param .u64 .ptr .align 1 _Z13TestingKerneliPiS_S_S_ii_param_3,
	.param .u64 .ptr .align 1 _Z13TestingKerneliPiS_S_S_ii_param_4,
	.param .u32 _Z13TestingKerneliPiS_S_S_ii_param_5,
	.param .u32 _Z13TestingKerneliPiS_S_S_ii_param_6
)
{
	.reg .pred 	%p<41>;
	.reg .b32 	%r<183>;
	.reg .b64 	%rd<25>;

	ld.param.u32 	%r45, [_Z13TestingKerneliPiS_S_S_ii_param_0];
	ld.param.u64 	%rd7, [_Z13TestingKerneliPiS_S_S_ii_param_1];
	ld.param.u64 	%rd4, [_Z13TestingKerneliPiS_S_S_ii_param_2];
	ld.param.u64 	%rd5, [_Z13TestingKerneliPiS_S_S_ii_param_3];
	ld.param.u64 	%rd6, [_Z13TestingKerneliPiS_S_S_ii_param_4];
	ld.param.u32 	%r44, [_Z13TestingKerneliPiS_S_S_ii_param_6];
	cvta.to.global.u64 	%rd1, %rd7;
	mov.u32 	%r46, %tid.x;
	mov.u32 	%r47, %ctaid.x;
	mov.u32 	%r48, %ntid.x;
	mad.lo.s32 	%r1, %r47, %r48, %r46;
	mul.lo.s32 	%r2, %r44, %r1;
	mul.wide.s32 	%rd8, %r2, 4;
	add.s64 	%rd2, %rd1, %rd8;
	ld.global.u32 	%r172, [%rd2];
	setp.ge.s32 	%p1, %r1, %r45;
	@%p1 bra 	$L__BB5_16;
	setp.lt.s32 	%p2, %r44, 2;
	mov.b32 	%r182, 0;
	@%p2 bra 	$L__BB5_15;
	add.s32 	%r4, %r44, -1;
	add.s32 	%r53, %r44, -2;
	and.b32  	%r5, %r4, 15;
	setp.lt.u32 	%p3, %r53, 15;
	mov.b32 	%r182, 0;
	mov.b32 	%r171, 1;
	@%p3 bra 	$L__BB5_6;
	and.b32  	%r6, %r4, -16;
	mov.b32 	%r163, 0;
	mov.u32 	%r182, %r163;
$L__BB5_4:
	.pragma "nounroll";
	add.s32 	%r55, %r163, 1;
	mul.wide.s32 	%rd9, %r55, 4;
	add.s64 	%rd10, %rd2, %rd9;
	ld.global.u32 	%r56, [%rd10];
	setp.gt.s32 	%p4, %r172, %r56;
	selp.b32 	%r57, %r55, %r182, %p4;
	min.s32 	%r58, %r172, %r56;
	ld.global.u32 	%r59, [%rd10+4];
	setp.gt.s32 	%p5, %r58, %r59;
	add.s32 	%r60, %r163, 2;
	selp.b32 	%r61, %r60, %r57, %p5;
	min.s32 	%r62, %r58, %r59;
	ld.global.u32 	%r63, [%rd10+8];
	setp.gt.s32 	%p6, %r62, %r63;
	add.s32 	%r64, %r163, 3;
	selp.b32 	%r65, %r64, %r61, %p6;
	min.s32 	%r66, %r62, %r63;
	ld.global.u32 	%r67, [%rd10+12];
	setp.gt.s32 	%p7, %r66, %r67;
	add.s32 	%r68, %r163, 4;
	selp.b32 	%r69, %r68, %r65, %p7;
	min.s32 	%r70, %r66, %r67;
	ld.global.u32 	%r71, [%rd10+16];
	setp.gt.s32 	%p8, %r70, %r71;
	add.s32 	%r72, %r163, 5;
	selp.b32 	%r73, %r72, %r69, %p8;
	min.s32 	%r74, %r70, %r71;
	ld.global.u32 	%r75, [%rd10+20];
	setp.gt.s32 	%p9, %r74, %r75;
	add.s32 	%r76, %r163, 6;
	selp.b32 	%r77, %r76, %r73, %p9;
	min.s32 	%r78, %r74, %r75;
	ld.global.u32 	%r79, [%rd10+24];
	setp.gt.s32 	%p10, %r78, %r79;
	add.s32 	%r80, %r163, 7;
	selp.b32 	%r81, %r80, %r77, %p10;
	min.s32 	%r82, %r78, %r79;
	ld.global.u32 	%r83, [%rd10+28];
	setp.gt.s32 	%p11, %r82, %r83;
	add.s32 	%r84, %r163, 8;
	selp.b32 	%r85, %r84, %r81, %p11;
	min.s32 	%r86, %r82, %r83;
	ld.global.u32 	%r87, [%rd10+32];
	setp.gt.s32 	%p12, %r86, %r87;
	add.s32 	%r88, %r163, 9;
	selp.b32 	%r89, %r88, %r85, %p12;
	min.s32 	%r90, %r86, %r87;
	ld.global.u32 	%r91, [%rd10+36];
	setp.gt.s32 	%p13, %r90, %r91;
	add.s32 	%r92, %r163, 10;
	selp.b32 	%r93, %r92, %r89, %p13;
	min.s32 	%r94, %r90, %r91;
	ld.global.u32 	%r95, [%rd10+40];
	setp.gt.s32 	%p14, %r94, %r95;
	add.s32 	%r96, %r163, 11;
	selp.b32 	%r97, %r96, %r93, %p14;
	min.s32 	%r98, %r94, %r95;
	ld.global.u32 	%r99, [%rd10+44];
	setp.gt.s32 	%p15, %r98, %r99;
	add.s32 	%r100, %r163, 12;
	selp.b32 	%r101, %r100, %r97, %p15;
	min.s32 	%r102, %r98, %r99;
	ld.global.u32 	%r103, [%rd10+48];
	setp.gt.s32 	%p16, %r102, %r103;
	add.s32 	%r104, %r163, 13;
	selp.b32 	%r105, %r104, %r101, %p16;
	min.s32 	%r106, %r102, %r103;
	ld.global.u32 	%r107, [%rd10+52];
	setp.gt.s32 	%p17, %r106, %r107;
	add.s32 	%r108, %r163, 14;
	selp.b32 	%r109, %r108, %r105, %p17;
	min.s32 	%r110, %r106, %r107;
	ld.global.u32 	%r111, [%rd10+56];
	setp.gt.s32 	%p18, %r110, %r111;
	add.s32 	%r112, %r163, 15;
	selp.b32 	%r113, %r112, %r109, %p18;
	min.s32 	%r114, %r110, %r111;
	ld.global.u32 	%r115, [%rd10+60];
	setp.gt.s32 	%p19, %r114, %r115;
	add.s32 	%r163, %r163, 16;
	selp.b32 	%r182, %r163, %r113, %p19;
	min.s32 	%r172, %r114, %r115;
	setp.ne.s32 	%p20, %r163, %r6;
	@%p20 bra 	$L__BB5_4;
	add.s32 	%r171, %r163, 1;
$L__BB5_6:
	setp.eq.s32 	%p21, %r5, 0;
	@%p21 bra 	$L__BB5_15;
	and.b32  	%r18, %r4, 7;
	setp.lt.u32 	%p22, %r5, 8;
	@%p22 bra 	$L__BB5_9;
	mul.wide.s32 	%rd11, %r171, 4;
	add.s64 	%rd12, %rd2, %rd11;
	ld.global.u32 	%r117, [%rd12];
	setp.gt.s32 	%p23, %r172, %r117;
	selp.b32 	%r118, %r171, %r182, %p23;
	min.s32 	%r119, %r172, %r117;
	add.s32 	%r120, %r171, 1;
	ld.global.u32 	%r121, [%rd12+4];
	setp.gt.s32 	%p24, %r119, %r121;
	selp.b32 	%r122, %r120, %r118, %p24;
	min.s32 	%r123, %r119, %r121;
	add.s32 	%r124, %r171, 2;
	ld.global.u32 	%r125, [%rd12+8];
	setp.gt.s32 	%p25, %r123, %r125;
	selp.b32 	%r126, %r124, %r122, %p25;
	min.s32 	%r127, %r123, %r125;
	add.s32 	%r128, %r171, 3;
	ld.global.u32 	%r129, [%rd12+12];
	setp.gt.s32 	%p26, %r127, %r129;
	selp.b32 	%r130, %r128, %r126, %p26;
	min.s32 	%r131, %r127, %r129;
	add.s32 	%r132, %r171, 4;
	ld.global.u32 	%r133, [%rd12+16];
	setp.gt.s32 	%p27, %r131, %r133;
	selp.b32 	%r134, %r132, %r130, %p27;
	min.s32 	%r135, %r131, %r133;
	add.s32 	%r136, %r171, 5;
	ld.global.u32 	%r137, [%rd12+20];
	setp.gt.s32 	%p28, %r135, %r137;
	selp.b32 	%r138, %r136, %r134, %p28;
	min.s32 	%r139, %r135, %r137;
	add.s32 	%r140, %r171, 6;
	ld.global.u32 	%r141, [%rd12+24];
	setp.gt.s32 	%p29, %r139, %r141;
	selp.b32 	%r142, %r140, %r138, %p29;
	min.s32 	%r143, %r139, %r141;
	add.s32 	%r144, %r171, 7;
	ld.global.u32 	%r145, [%rd12+28];
	setp.gt.s32 	%p30, %r143, %r145;
	selp.b32 	%r182, %r144, %r142, %p30;
	min.s32 	%r172, %r143, %r145;
	add.s32 	%r171, %r171, 8;
$L__BB5_9:
	setp.eq.s32 	%p31, %r18, 0;
	@%p31 bra 	$L__BB5_15;
	and.b32  	%r26, %r4, 3;
	setp.lt.u32 	%p32, %r18, 4;
	@%p32 bra 	$L__BB5_12;
	mul.wide.s32 	%rd13, %r171, 4;
	add.s64 	%rd14, %rd2, %rd13;
	ld.global.u32 	%r147, [%rd14];
	setp.gt.s32 	%p33, %r172, %r147;
	selp.b32 	%r148, %r171, %r182, %p33;
	min.s32 	%r149, %r172, %r147;
	add.s32 	%r150, %r171, 1;
	ld.global.u32 	%r151, [%rd14+4];
	setp.gt.s32 	%p34, %r149, %r151;
	selp.b32 	%r152, %r150, %r148, %p34;
	min.s32 	%r153, %r149, %r151;
	add.s32 	%r154, %r171, 2;
	ld.global.u32 	%r155, [%rd14+8];
	setp.gt.s32 	%p35, %r153, %r155;
	selp.b32 	%r156, %r154, %r152, %p35;
	min.s32 	%r157, %r153, %r155;
	add.s32 	%r158, %r171, 3;
	ld.global.u32 	%r159, [%rd14+12];
	setp.gt.s32 	%p36, %r157, %r159;
	selp.b32 	%r182, %r158, %r156, %p36;
	min.s32 	%r172, %r157, %r159;
	add.s32 	%r171, %r171, 4;
$L__BB5_12:
	setp.eq.s32 	%p37, %r26, 0;
	@%p37 bra 	$L__BB5_15;
	neg.s32 	%r178, %r26;
$L__BB5_14:
	.pragma "nounroll";
	mul.wide.s32 	%rd16, %r171, 4;
	add.s64 	%rd17, %rd2, %rd16;
	ld.global.u32 	%r160, [%rd17];
	setp.gt.s32 	%p38, %r172, %r160;
	selp.b32 	%r182, %r171, %r182, %p38;
	min.s32 	%r172, %r172, %r160;
	add.s32 	%r171, %r171, 1;
	add.s32 	%r178, %r178, 1;
	setp.ne.s32 	%p39, %r178, 0;
	@%p39 bra 	$L__BB5_14;
$L__BB5_15:
	cvta.to.global.u64 	%rd18, %rd4;
	mul.wide.s32 	%rd19, %r1, 4;
	add.s64 	%rd20, %rd18, %rd19;
	st.global.u32 	[%rd20], %r182;
	cvta.to.global.u64 	%rd21, %rd5;
	add.s64 	%rd22, %rd21, %rd19;
	ld.global.u32 	%r161, [%rd22];
	setp.eq.s32 	%p40, %r182, %r161;
	selp.u32 	%r162, 1, 0, %p40;
	cvta.to.global.u64 	%rd23, %rd6;
	add.s64 	%rd24, %rd23, %rd19;
	st.global.u32 	[%rd24], %r162;
$L__BB5_16:
	ret;

}


// ===== COMPILED SASS (sm_100) =====

	.target	sm_100

	.elftype	@"ET_EXEC"


//--------------------- .note.nv.tkinfo           --------------------------
	.section	.note.nv.tkinfo,"",@"SHT_NOTE"
	.sectionflags	@"SHF_NOTE_NV_TKINFO"
	.tkinfo
        /*0018*/ 	.word	0x00000002
        /*0030*/ 	.string	""
        /*0030*/ 	.string	"ptxas"
        /*0030*/ 	.string	"Cuda compilation tools, release 13.0, V13.0.88"
        /*0030*/ 	.string	"Build cuda_13.0.r13.0/compiler.36424714_0"
        /*0030*/ 	.string	"-arch sm_100 -m 64 "



//--------------------- .note.nv.cuinfo           --------------------------
	.section	.note.nv.cuinfo,"",@"SHT_NOTE"
	.sectionflags	@"SHF_NOTE_NV_CUINFO"
        /*0018*/ 	.short	0x0002
        /*001a*/ 	.short	0x0064
        /*001c*/ 	.short	0x0082
	.zero		2


//--------------------- .nv.info                  --------------------------
	.section	.nv.info,"",@"SHT_CUDA_INFO"
	.align	4


	//----- nvinfo : EIATTR_REGCOUNT
	.align		4
        /*0000*/ 	.byte	0x04, 0x2f
        /*0002*/ 	.short	(.L_1 - .L_0)
	.align		4
.L_0:
        /*0004*/ 	.word	index@(_Z11QuantKerneliiPfPiS_)
        /*0008*/ 	.word	0x0000001b


	//----- nvinfo : EIATTR_FRAME_SIZE
	.align		4
.L_1:
        /*000c*/ 	.byte	0x04, 0x11
        /*000e*/ 	.short	(.L_3 - .L_2)
	.align		4
.L_2:
        /*0010*/ 	.word	index@(_Z11QuantKerneliiPfPiS_)
        /*0014*/ 	.word	0x00000000


	//----- nvinfo : EIATTR_REGCOUNT
	.align		4
.L_3:
        /*0018*/ 	.byte	0x04, 0x2f
        /*001a*/ 	.short	(.L_5 - .L_4)
	.align		4
.L_4:
        /*001c*/ 	.word	index@(_Z14SampleHVKerneliiiiPiS_S_S_)
        /*0020*/ 	.word	0x0000001a


	//----- nvinfo : EIATTR_FRAME_SIZE
	.align		4
.L_5:
        /*0024*/ 	.byte	0x04, 0x11
        /*0026*/ 	.short	(.L_7 - .L_6)
	.align		4
.L_6:
        /*0028*/ 	.word	index@(_Z14SampleHVKerneliiiiPiS_S_S_)
        /*002c*/ 	.word	0x00000000


	//----- nvinfo : EIATTR_REGCOUNT
	.align		4
.L_7:
        /*0030*/ 	.byte	0x04, 0x2f
        /*0032*/ 	.short	(.L_9 - .L_8)
	.align		4
.L_8:
        /*0034*/ 	.word	index@(_Z16ClassHVAddKerneliiPiS_S_S_)
        /*0038*/ 	.word	0x0000000e


	//----- nvinfo : EIATTR_FRAME_SIZE
	.align		4
.L_9:
        /*003c*/ 	.byte	0x04, 0x11
        /*003e*/ 	.short	(.L_11 - .L_10)
	.align		4
.L_10:
        /*0040*/ 	.word	index@(_Z16ClassHVAddKerneliiPiS_S_S_)
        /*0044*/ 	.word	0x00000000


	//----- nvinfo : EIATTR_REGCOUNT
	.align		4
.L_11:
        /*0048*/ 	.byte	0x04, 0x2f
        /*004a*/ 	.short	(.L_13 - .L_12)
	.align		4
.L_12:
        /*004c*/ 	.word	index@(_Z13ClassHVKerneliiiPiS_)
        /*0050*/ 	.word	0x0000000c


	//----- nvinfo : EIATTR_FRAME_SIZE
	.align		4
.L_13:
        /*0054*/ 	.byte	0x04, 0x11
        /*0056*/ 	.short	(.L_15 - .L_14)
	.align		4
.L_14:
        /*0058*/ 	.word	index@(_Z13ClassHVKerneliiiPiS_)
        /*005c*/ 	.word	0x00000000


	//----- nvinfo : EIATTR_REGCOUNT
	.align		4
.L_15:
        /*0060*/ 	.byte	0x04, 0x2f
        /*0062*/ 	.short	(.L_17 - .L_16)
	.align		4
.L_16:
        /*0064*/ 	.word	index@(_Z14CheckSumKerneliPiS_S_iii)
        /*0068*/ 	.word	0x00000018


	//----- nvinfo : EIATTR_FRAME_SIZE
	.align		4
.L_17:
        /*006c*/ 	.byte	0x04, 0x11
        /*006e*/ 	.short	(.L_19 - .L_18)
	.align		4
.L_18:
        /*0070*/ 	.word	index@(_Z14CheckSumKerneliPiS_S_iii)
        /*0074*/ 	.word	0x00000000


	//----- nvinfo : EIATTR_REGCOUNT
	.align		4
.L_19:
        /*0078*/ 	.byte	0x04, 0x2f
        /*007a*/ 	.short	(.L_21 - .L_20)
	.align		4
.L_20:
        /*007c*/ 	.word	index@(_Z13TestingKerneliPiS_S_S_ii)
        /*0080*/ 	.word	0x0000001d


	//----- nvinfo : EIATTR_FRAME_SIZE
	.align		4
.L_21:
        /*0084*/ 	.byte	0x04, 0x11
        /*0086*/ 	.short	(.L_23 - .L_22)
	.align		4
.L_22:
        /*0088*/ 	.word	index@(_Z13TestingKerneliPiS_S_S_ii)
        /*008c*/ 	.word	0x00000000


	//----- nvinfo : EIATTR_MIN_STACK_SIZE
	.align		4
.L_23:
        /*0090*/ 	.byte	0x04, 0x12
        /*0092*/ 	.short	(.L_25 - .L_24)
	.align		4
.L_24:
        /*0094*/ 	.word	index@(_Z13TestingKerneliPiS_S_S_ii)
        /*0098*/ 	.word	0x00000000


	//----- nvinfo : EIATTR_MIN_STACK_SIZE
	.align		4
.L_25:
        /*009c*/ 	.byte	0x04, 0x12
        /*009e*/ 	.short	(.L_27 - .L_26)
	.align		4
.L_26:
        /*00a0*/ 	.word	index@(_Z14CheckSumKerneliPiS_S_iii)
        /*00a4*/ 	.word	0x00000000


	//----- nvinfo : EIATTR_MIN_STACK_SIZE
	.align		4
.L_27:
        /*00a8*/ 	.byte	0x04, 0x12
        /*00aa*/ 	.short	(.L_29 - .L_28)
	.align		4
.L_28:
        /*00ac*/ 	.word	index@(_Z13ClassHVKerneliiiPiS_)
        /*00b0*/ 	.word	0x00000000


	//----- nvinfo : EIATTR_MIN_STACK_SIZE
	.align		4
.L_29:
        /*00b4*/ 	.byte	0x04, 0x12
        /*00b6*/ 	.short	(.L_31 - .L_30)
	.align		4
.L_30:
        /*00b8*/ 	.word	index@(_Z16ClassHVAddKerneliiPiS_S_S_)
        /*00bc*/ 	.word	0x00000000


	//----- nvinfo : EIATTR_MIN_STACK_SIZE
	.align		4
.L_31:
        /*00c0*/ 	.byte	0x04, 0x12
        /*00c2*/ 	.short	(.L_33 - .L_32)
	.align		4
.L_32:
        /*00c4*/ 	.word	index@(_Z14SampleHVKerneliiiiPiS_S_S_)
        /*00c8*/ 	.word	0x00000000


	//----- nvinfo : EIATTR_MIN_STACK_SIZE
	.align		4
.L_33:
        /*00cc*/ 	.byte	0x04, 0x12
        /*00ce*/ 	.short	(.L_35 - .L_34)
	.align		4
.L_34:
        /*00d0*/ 	.word	index@(_Z11QuantKerneliiPfPiS_)
        /*00d4*/ 	.word	0x00000000
.L_35:


//--------------------- .nv.compat                --------------------------
	.section	.nv.compat,"",@"SHT_CUDA_COMPAT_INFO"
	.align	4
        /*0000*/ 	.byte	0x02, 0x09, 0x00, 0x00, 0x02, 0x02, 0x01, 0x00, 0x02, 0x05, 0x05, 0x00, 0x03, 0x07, 0x01, 0x01
        /*0010*/ 	.byte	0x02, 0x03, 0x00, 0x00, 0x02, 0x06, 0x01, 0x00, 0x04, 0x0b, 0x08, 0x00, 0x09, 0x00, 0x00, 0x00
        /*0020*/ 	.byte	0x00, 0x00, 0x00, 0x00


//--------------------- .nv.info._Z13TestingKerneliPiS_S_S_ii --------------------------
	.section	.nv.info._Z13TestingKerneliPiS_S_S_ii,"",@"SHT_CUDA_INFO"
	.sectionflags	@""
	.align	4


	//----- nvinfo : EIATTR_CUDA_API_VERSION
	.align		4
        /*0000*/ 	.byte	0x04, 0x37
        /*0002*/ 	.short	(.L_37 - .L_36)
.L_36:
        /*0004*/ 	.word	0x00000082


	//----- nvinfo : EIATTR_KPARAM_INFO
	.align		4
.L_37:
        /*0008*/ 	.byte	0x04, 0x17
        /*000a*/ 	.short	(.L_39 - .L_38)
.L_38:
        /*000c*/ 	.word	0x00000000
        /*0010*/ 	.short	0x0006
        /*0012*/ 	.short	0x002c
        /*0014*/ 	.byte	0x00, 0xf0, 0x11, 0x00


	//----- nvinfo : EIATTR_KPARAM_INFO
	.align		4
.L_39:
        /*0018*/ 	.byte	0x04, 0x17
        /*001a*/ 	.short	(.L_41 - .L_40)
.L_40:
        /*001c*/ 	.word	0x00000000
        /*0020*/ 	.short	0x0005
        /*0022*/ 	.short	0x0028
        /*0024*/ 	.byte	0x00, 0xf0, 0x11, 0x00


	//----- nvinfo : EIATTR_KPARAM_INFO
	.align		4
.L_41:
        /*0028*/ 	.byte	0x04, 0x17
        /*002a*/ 	.short	(.L_43 - .L_42)
.L_42:
        /*002c*/ 	.word	0x00000000
        /*0030*/ 	.short	0x0004
        /*0032*/ 	.short	0x0020
        /*0034*/ 	.byte	0x00, 0xf5, 0x21, 0x00


	//----- nvinfo : EIATTR_KPARAM_INFO
	.align		4
.L_43:
        /*0038*/ 	.byte	0x04, 0x17
        /*003a*/ 	.short	(.L_45 - .L_44)
.L_44:
        /*003c*/ 	.word	0x00000000
        /*0040*/ 	.short	0x0003
        /*0042*/ 	.short	0x0018
        /*0044*/ 	.byte	0x00, 0xf5, 0x21, 0x00


	//----- nvinfo : EIATTR_KPARAM_INFO
	.align		4
.L_45:
        /*0048*/ 	.byte	0x04, 0x17
        /*004a*/ 	.short	(.L_47 - .L_46)
.L_46:
        /*004c*/ 	.word	0x00000000
        /*0050*/ 	.short	0x0002
        /*0052*/ 	.short	0x0010
        /*0054*/ 	.byte	0x00, 0xf5, 0x21, 0x00


	//----- nvinfo : EIATTR_KPARAM_INFO
	.align		4
.L_47:
        /*0058*/ 	.byte	0x04, 0x17
        /*005a*/ 	.short	(.L_49 - .L_48)
.L_48:
        /*005c*/ 	.word	0x00000000
        /*0060*/ 	.short	0x0001
        /*0062*/ 	.short	0x0008
        /*0064*/ 	.byte	0x00, 0xf5, 0x21, 0x00


	//----- nvinfo : EIATTR_KPARAM_INFO
	.align		4
.L_49:
        /*0068*/ 	.byte	0x04, 0x17
        /*006a*/ 	.short	(.L_51 - .L_50)
.L_50:
        /*006c*/ 	.word	0x00000000
        /*0070*/ 	.short	0x0000
        /*0072*/ 	.short	0x0000
        /*0074*/ 	.byte	0x00, 0xf0, 0x11, 0x00


	//----- nvinfo : EIATTR_SPARSE_MMA_MASK
	.align		4
.L_51:
        /*0078*/ 	.byte	0x03, 0x50
        /*007a*/ 	.short	0x0000


	//----- nvinfo : EIATTR_MAXREG_COUNT
	.align		4
        /*007c*/ 	.byte	0x03, 0x1b
        /*007e*/ 	.short	0x00ff


	//----- nvinfo : EIATTR_MERCURY_ISA_VERSION
	.align		4
        /*0080*/ 	.byte	0x03, 0x5f
        /*0082*/ 	.short	0x0101


	//----- nvinfo : EIATTR_VRC_CTA_INIT_COUNT
	.align		4
        /*0084*/ 	.byte	0x02, 0x4a
	.zero		1
	.zero		1


	//----- nvinfo : EIATTR_EXIT_INSTR_OFFSETS
	.align		4
        /*0088*/ 	.byte	0x04, 0x1c
        /*008a*/ 	.short	(.L_53 - .L_52)


	//   ....[0]....
.L_52:
        /*008c*/ 	.word	0x000000a0


	//   ....[1]....
        /*0090*/ 	.word	0x00000b60


	//----- nvinfo : EIATTR_CBANK_PARAM_SIZE
	.align		4
.L_53:
        /*0094*/ 	.byte	0x03, 0x19
        /*0096*/ 	.short	0x0030


	//----- nvinfo : EIATTR_PARAM_CBANK
	.align		4
        /*0098*/ 	.byte	0x04, 0x0a
        /*009a*/ 	.short	(.L_55 - .L_54)
	.align		4
.L_54:
        /*009c*/ 	.word	index@(.nv.constant0._Z13TestingKerneliPiS_S_S_ii)
        /*00a0*/ 	.short	0x0380
        /*00a2*/ 	.short	0x0030


	//----- nvinfo : EIATTR_SW_WAR
	.align		4
.L_55:
        /*00a4*/ 	.byte	0x04, 0x36
        /*00a6*/ 	.short	(.L_57 - .L_56)
.L_56:
        /*00a8*/ 	.word	0x00000008
.L_57:


//--------------------- .nv.info._Z14CheckSumKerneliPiS_S_iii --------------------------
	.section	.nv.info._Z14CheckSumKerneliPiS_S_iii,"",@"SHT_CUDA_INFO"
	.sectionflags	@""
	.align	4


	//----- nvinfo : EIATTR_CUDA_API_VERSION
	.align		4
        /*0000*/ 	.byte	0x04, 0x37
        /*0002*/ 	.short	(.L_59 - .L_58)
.L_58:
        /*0004*/ 	.word	0x00000082


	//----- nvinfo : EIATTR_KPARAM_INFO
	.align		4
.L_59:
        /*0008*/ 	.byte	0x04, 0x17
        /*000a*/ 	.short	(.L_61 - .L_60)
.L_60:
        /*000c*/ 	.word	0x00000000
        /*0010*/ 	.short	0x0006
        /*0012*/ 	.short	0x0028
        /*0014*/ 	.byte	0x00, 0xf0, 0x11, 0x00


	//----- nvinfo : EIATTR_KPARAM_INFO
	.align		4
.L_61:
        /*0018*/ 	.byte	0x04, 0x17
        /*001a*/ 	.short	(.L_63 - .L_62)
.L_62:
        /*001c*/ 	.word	0x00000000
        /*0020*/ 	.short	0x0005
        /*0022*/ 	.short	0x0024
        /*0024*/ 	.byte	0x00, 0xf0, 0x11, 0x00


	//----- nvinfo : EIATTR_KPARAM_INFO
	.align		4
.L_63:
        /*0028*/ 	.byte	0x04, 0x17
        /*002a*/ 	.short	(.L_65 - .L_64)
.L_64:
        /*002c*/ 	.word	0x00000000
        /*0030*/ 	.short	0x0004
        /*0032*/ 	.short	0x0020
        /*0034*/ 	.byte	0x00, 0xf0, 0x11, 0x00


	//----- nvinfo : EIATTR_KPARAM_INFO
	.align		4
.L_65:
        /*0038*/ 	.byte	0x04, 0x17
        /*003a*/ 	.short	(.L_67 - .L_66)
.L_66:
        /*003c*/ 	.word	0x00000000
        /*0040*/ 	.short	0x0003
        /*0042*/ 	.short	0x0018
        /*0044*/ 	.byte	0x00, 0xf5, 0x21, 0x00


	//----- nvinfo : EIATTR_KPARAM_INFO
	.align		4
.L_67:
        /*0048*/ 	.byte	0x04, 0x17
        /*004a*/ 	.short	(.L_69 - .L_68)
.L_68:
        /*004c*/ 	.word	0x00000000
        /*0050*/ 	.short	0x0002
        /*0052*/ 	.short	0x0010
        /*0054*/ 	.byte	0x00, 0xf5, 0x21, 0x00


	//----- nvinfo : EIATTR_KPARAM_INFO
	.align		4
.L_69:
        /*0058*/ 	.byte	0x04, 0x17
        /*005a*/ 	.short	(.L_71 - .L_70)
.L_70:
        /*005c*/ 	.word	0x00000000
        /*0060*/ 	.short	0x0001
        /*0062*/ 	.short	0x0008
        /*0064*/ 	.byte	0x00, 0xf5, 0x21, 0x00


	//----- nvinfo : EIATTR_KPARAM_INFO
	.align		4
.L_71:
        /*0068*/ 	.byte	0x04, 0x17
        /*006a*/ 	.short	(.L_73 - .L_72)
.L_72:
        /*006c*/ 	.word	0x00000000
        /*0070*/ 	.short	0x0000
        /*0072*/ 	.short	0x0000
        /*0074*/ 	.byte	0x00, 0xf0, 0x11, 0x00


	//----- nvinfo : EIATTR_SPARSE_MMA_MASK
	.align		4
.L_73:
        /*0078*/ 	.byte	0x03, 0x50
        /*007a*/ 	.short	0x0000


	//----- nvinfo : EIATTR_MAXREG_COUNT
	.align		4
        /*007c*/ 	.byte	0x03, 0x1b
        /*007e*/ 	.short	0x00ff


	//----- nvinfo : EIATTR_MERCURY_ISA_VERSION
	.align		4
        /*0080*/ 	.byte	0x03, 0x5f
        /*0082*/ 	.short	0x0101


	//----- nvinfo : EIATTR_VRC_CTA_INIT_COUNT
	.align		4
        /*0084*/ 	.byte	0x02, 0x4a
	.zero		1
	.zero		1


	//----- nvinfo : EIATTR_EXIT_INSTR_OFFSETS
	.align		4
        /*0088*/ 	.byte	0x04, 0x1c
        /*008a*/ 	.short	(.L_75 - .L_74)


	//   ....[0]....
.L_74:
        /*008c*/ 	.word	0x000000d0


	//   ....[1]....
        /*0090*/ 	.word	0x000006e0


	//   ....[2]....
        /*0094*/ 	.word	0x000008e0


	//   ....[3]....
        /*0098*/ 	.word	0x00000a40


	//   ....[4]....
        /*009c*/ 	.word	0x00000b00


	//----- nvinfo : EIATTR_CBANK_PARAM_SIZE
	.align		4
.L_75:
        /*00a0*/ 	.byte	0x03, 0x19
        /*00a2*/ 	.short	0x002c


	//----- nvinfo : EIATTR_PARAM_CBANK
	.align		4
        /*00a4*/ 	.byte	0x04, 0x0a
        /*00a6*/ 	.short	(.L_77 - .L_76)
	.align		4
.L_76:
        /*00a8*/ 	.word	index@(.nv.constant0._Z14CheckSumKerneliPiS_S_iii)
        /*00ac*/ 	.short	0x0380
        /*00ae*/ 	.short	0x002c


	//----- nvinfo : EIATTR_SW_WAR
	.align		4
.L_77:
        /*00b0*/ 	.byte	0x04, 0x36
        /*00b2*/ 	.short	(.L_79 - .L_78)
.L_78:
        /*00b4*/ 	.word	0x00000008
.L_79:


//--------------------- .nv.info._Z13ClassHVKerneliiiPiS_ --------------------------
	.section	.nv.info._Z13ClassHVKerneliiiPiS_,"",@"SHT_CUDA_INFO"
	.sectionflags	@""
	.align	4


	//----- nvinfo : EIATTR_CUDA_API_VERSION
	.align		4
        /*0000*/ 	.byte	0x04, 0x37
        /*0002*/ 	.short	(.L_81 - .L_80)
.L_80:
        /*0004*/ 	.word	0x00000082


	//----- nvinfo : EIATTR_KPARAM_INFO
	.align		4
.L_81:
        /*0008*/ 	.byte	0x04, 0x17
        /*000a*/ 	.short	(.L_83 - .L_82)
.L_82:
        /*000c*/ 	.word	0x00000000
        /*0010*/ 	.short	0x0004
        /*0012*/ 	.short	0x0018
        /*0014*/ 	.byte	0x00, 0xf5, 0x21, 0x00


	//----- nvinfo : EIATTR_KPARAM_INFO
	.align		4
.L_83:
        /*0018*/ 	.byte	0x04, 0x17
        /*001a*/ 	.short	(.L_85 - .L_84)
.L_84:
        /*001c*/ 	.word	0x00000000
        /*0020*/ 	.short	0x0003
        /*0022*/ 	.short	0x0010
        /*0024*/ 	.byte	0x00, 0xf5, 0x21, 0x00


	//----- nvinfo : EIATTR_KPARAM_INFO
	.align		4
.L_85:
        /*0028*/ 	.byte	0x04, 0x17
        /*002a*/ 	.short	(.L_87 - .L_86)
.L_86:
        /*002c*/ 	.word	0x00000000
        /*0030*/ 	.short	0x0002
        /*0032*/ 	.short	0x0008
        /*0034*/ 	.byte	0x00, 0xf0, 0x11, 0x00


	//----- nvinfo : EIATTR_KPARAM_INFO
	.align		4
.L_87:
        /*0038*/ 	.byte	0x04, 0x17
        /*003a*/ 	.short	(.L_89 - .L_88)
.L_88:
        /*003c*/ 	.word	0x00000000
        /*0040*/ 	.short	0x0001
        /*0042*/ 	.short	0x0004
        /*0044*/ 	.byte	0x00, 0xf0, 0x11, 0x00


	//----- nvinfo : EIATTR_KPARAM_INFO
	.align		4
.L_89:
        /*0048*/ 	.byte	0x04, 0x17
        /*004a*/ 	.short	(.L_91 - .L_90)
.L_90:
        /*004c*/ 	.word	0x00000000
        /*0050*/ 	.short	0x0000
        /*0052*/ 	.short	0x0000
        /*0054*/ 	.byte	0x00, 0xf0, 0x11, 0x00


	//----- nvinfo : EIATTR_SPARSE_MMA_MASK
	.align		4
.L_91:
        /*0058*/ 	.byte	0x03, 0x50
        /*005a*/ 	.short	0x0000


	//----- nvinfo : EIATTR_MAXREG_COUNT
	.align		4
        /*005c*/ 	.byte	0x03, 0x1b
        /*005e*/ 	.short	0x00ff


	//----- nvinfo : EIATTR_MERCURY_ISA_VERSION
	.align		4
        /*0060*/ 	.byte	0x03, 0x5f
        /*0062*/ 	.short	0x0101


	//----- nvinfo : EIATTR_VRC_CTA_INIT_COUNT
	.align		4
        /*0064*/ 	.byte	0x02, 0x4a
	.zero		1
	.zero		1


	//----- nvinfo : EIATTR_EXIT_INSTR_OFFSETS
	.align		4
        /*0068*/ 	.byte	0x04, 0x1c
        /*006a*/ 	.short	(.L_93 - .L_92)


	//   ....[0]....
.L_92:
        /*006c*/ 	.word	0x00000070


	//   ....[1]....
        /*0070*/ 	.word	0x000002c0


	//----- nvinfo : EIATTR_CBANK_PARAM_SIZE
	.align		4
.L_93:
        /*0074*/ 	.byte	0x03, 0x19
        /*0076*/ 	.short	0x0020


	//----- nvinfo : EIATTR_PARAM_CBANK
	.align		4
        /*0078*/ 	.byte	0x04, 0x0a
        /*007a*/ 	.short	(.L_95 - .L_94)
	.align		4
.L_94:
        /*007c*/ 	.word	index@(.nv.constant0._Z13ClassHVKerneliiiPiS_)
        /*0080*/ 	.short	0x0380
        /*0082*/ 	.short	0x0020


	//----- nvinfo : EIATTR_SW_WAR
	.align		4
.L_95:
        /*0084*/ 	.byte	0x04, 0x36
        /*0086*/ 	.short	(.L_97 - .L_96)
.L_96:
        /*0088*/ 	.word	0x00000008
.L_97:


//--------------------- .nv.info._Z16ClassHVAddKerneliiPiS_S_S_ --------------------------
	.section	.nv.info._Z16ClassHVAddKerneliiPiS_S_S_,"",@"SHT_CUDA_INFO"
	.sectionflags	@""
	.align	4


	//----- nvinfo : EIATTR_CUDA_API_VERSION
	.align		4
        /*0000*/ 	.byte	0x04, 0x37
        /*0002*/ 	.short	(.L_99 - .L_98)
.L_98:
        /*0004*/ 	.word	0x00000082


	//----- nvinfo : EIATTR_KPARAM_INFO
	.align		4
.L_99:
        /*0008*/ 	.byte	0x04, 0x17
        /*000a*/ 	.short	(.L_101 - .L_100)
.L_100:
        /*000c*/ 	.word	0x00000000
        /*0010*/ 	.short	0x0005
        /*0012*/ 	.short	0x0020
        /*0014*/ 	.byte	0x00, 0xf5, 0x21, 0x00


	//----- nvinfo : EIATTR_KPARAM_INFO
	.align		4
.L_101:
        /*0018*/ 	.byte	0x04, 0x17
        /*001a*/ 	.short	(.L_103 - .L_102)
.L_102:
        /*001c*/ 	.word	0x00000000
        /*0020*/ 	.short	0x0004
        /*0022*/ 	.short	0x0018
        /*0024*/ 	.byte	0x00, 0xf5, 0x21, 0x00


	//----- nvinfo : EIATTR_KPARAM_INFO
	.align		4
.L_103:
        /*0028*/ 	.byte	0x04, 0x17
        /*002a*/ 	.short	(.L_105 - .L_104)
.L_104:
        /*002c*/ 	.word	0x00000000
        /*0030*/ 	.short	0x0003
        /*0032*/ 	.short	0x0010
        /*0034*/ 	.byte	0x00, 0xf5, 0x21, 0x00


	//----- nvinfo : EIATTR_KPARAM_INFO
	.align		4
.L_105:
        /*0038*/ 	.byte	0x04, 0x17
        /*003a*/ 	.short	(.L_107 - .L_106)
.L_106:
        /*003c*/ 	.word	0x00000000
        /*0040*/ 	.short	0x0002
        /*0042*/ 	.short	0x0008
        /*0044*/ 	.byte	0x00, 0xf5, 0x21, 0x00


	//----- nvinfo : EIATTR_KPARAM_INFO
	.align		4
.L_107:
        /*0048*/ 	.byte	0x04, 0x17
        /*004a*/ 	.short	(.L_109 - .L_108)
.L_108:
        /*004c*/ 	.word	0x00000000
        /*0050*/ 	.short	0x0001
        /*0052*/ 	.short	0x0004
        /*0054*/ 	.byte	0x00, 0xf0, 0x11, 0x00


	//----- nvinfo : EIATTR_KPARAM_INFO
	.align		4
.L_109:
        /*0058*/ 	.byte	0x04, 0x17
        /*005a*/ 	.short	(.L_111 - .L_110)
.L_110:
        /*005c*/ 	.word	0x00000000
        /*0060*/ 	.short	0x0000
        /*0062*/ 	.short	0x0000
        /*0064*/ 	.byte	0x00, 0xf0, 0x11, 0x00


	//----- nvinfo : EIATTR_SPARSE_MMA_MASK
	.align		4
.L_111:
        /*0068*/ 	.byte	0x03, 0x50
        /*006a*/ 	.short	0x0000


	//----- nvinfo : EIATTR_MAXREG_COUNT
	.align		4
        /*006c*/ 	.byte	0x03, 0x1b
        /*006e*/ 	.short	0x00ff


	//----- nvinfo : EIATTR_MERCURY_ISA_VERSION
	.align		4
        /*0070*/ 	.byte	0x03, 0x5f
        /*0072*/ 	.short	0x0101


	//----- nvinfo : EIATTR_VRC_CTA_INIT_COUNT
	.align		4
        /*0074*/ 	.byte	0x02, 0x4a
	.zero		1
	.zero		1


	//----- nvinfo : EIATTR_EXIT_INSTR_OFFSETS
	.align		4
        /*0078*/ 	.byte	0x04, 0x1c
        /*007a*/ 	.short	(.L_113 - .L_112)


	//   ....[0]....
.L_112:
        /*007c*/ 	.word	0x00000070


	//   ....[1]....
        /*0080*/ 	.word	0x00000170


	//----- nvinfo : EIATTR_CBANK_PARAM_SIZE
	.align		4
.L_113:
        /*0084*/ 	.byte	0x03, 0x19
        /*0086*/ 	.short	0x0028


	//----- nvinfo : EIATTR_PARAM_CBANK
	.align		4
        /*0088*/ 	.byte	0x04, 0x0a
        /*008a*/ 	.short	(.L_115 - .L_114)
	.align		4
.L_114:
        /*008c*/ 	.word	index@(.nv.constant0._Z16ClassHVAddKerneliiPiS_S_S_)
        /*0090*/ 	.short	0x0380
        /*0092*/ 	.short	0x0028


	//----- nvinfo : EIATTR_SW_WAR
	.align		4
.L_115:
        /*0094*/ 	.byte	0x04, 0x36
        /*0096*/ 	.short	(.L_117 - .L_116)
.L_116:
        /*0098*/ 	.word	0x00000008
.L_117:


//--------------------- .nv.info._Z14SampleHVKerneliiiiPiS_S_S_ --------------------------
	.section	.nv.info._Z14SampleHVKerneliiiiPiS_S_S_,"",@"SHT_CUDA_INFO"
	.sectionflags	@""
	.align	4


	//----- nvinfo : EIATTR_CUDA_API_VERSION
	.align		4
        /*0000*/ 	.byte	0x04, 0x37
        /*0002*/ 	.short	(.L_119 - .L_118)
.L_118:
        /*0004*/ 	.word	0x00000082


	//----- nvinfo : EIATTR_KPARAM_INFO
	.align		4
.L_119:
        /*0008*/ 	.byte	0x04, 0x17
        /*000a*/ 	.short	(.L_121 - .L_120)
.L_120:
        /*000c*/ 	.word	0x00000000
        /*0010*/ 	.short	0x0007
        /*0012*/ 	.short	0x0028
        /*0014*/ 	.byte	0x00, 0xf5, 0x21, 0x00


	//----- nvinfo : EIATTR_KPARAM_INFO
	.align		4
.L_121:
        /*0018*/ 	.byte	0x04, 0x17
        /*001a*/ 	.short	(.L_123 - .L_122)
.L_122:
        /*001c*/ 	.word	0x00000000
        /*0020*/ 	.short	0x0006
        /*0022*/ 	.short	0x0020
        /*0024*/ 	.byte	0x00, 0xf5, 0x21, 0x00


	//----- nvinfo : EIATTR_KPARAM_INFO
	.align		4
.L_123:
        /*0028*/ 	.byte	0x04, 0x17
        /*002a*/ 	.short	(.L_125 - .L_124)
.L_124:
        /*002c*/ 	.word	0x00000000
        /*0030*/ 	.short	0x0005
        /*0032*/ 	.short	0x0018
        /*0034*/ 	.byte	0x00, 0xf5, 0x21, 0x00


	//----- nvinfo : EIATTR_KPARAM_INFO
	.align		4
.L_125:
        /*0038*/ 	.byte	0x04, 0x17
        /*003a*/ 	.short	(.L_127 - .L_126)
.L_126:
        /*003c*/ 	.word	0x00000000
        /*0040*/ 	.short	0x0004
        /*0042*/ 	.short	0x0010
        /*0044*/ 	.byte	0x00, 0xf5, 0x21, 0x00


	//----- nvinfo : EIATTR_KPARAM_INFO
	.align		4
.L_127:
        /*0048*/ 	.byte	0x04, 0x17
        /*004a*/ 	.short	(.L_129 - .L_128)
.L_128:
        /*004c*/ 	.word	0x00000000
        /*0050*/ 	.short	0x0003
        /*0052*/ 	.short	0x000c
        /*0054*/ 	.byte	0x00, 0xf0, 0x11, 0x00


	//----- nvinfo : EIATTR_KPARAM_INFO
	.align		4
.L_129:
        /*0058*/ 	.byte	0x04, 0x17
        /*005a*/ 	.short	(.L_131 - .L_130)
.L_130:
        /*005c*/ 	.word	0x00000000
        /*0060*/ 	.short	0x0002
        /*0062*/ 	.short	0x0008
        /*0064*/ 	.byte	0x00, 0xf0, 0x11, 0x00


	//----- nvinfo : EIATTR_KPARAM_INFO
	.align		4
.L_131:
        /*0068*/ 	.byte	0x04, 0x17
        /*006a*/ 	.short	(.L_133 - .L_132)
.L_132:
        /*006c*/ 	.word	0x00000000
        /*0070*/ 	.short	0x0001
        /*0072*/ 	.short	0x0004
        /*0074*/ 	.byte	0x00, 0xf0, 0x11, 0x00


	//----- nvinfo : EIATTR_KPARAM_INFO
	.align		4
.L_133:
        /*0078*/ 	.byte	0x04, 0x17
        /*007a*/ 	.short	(.L_135 - .L_134)
.L_134:
        /*007c*/ 	.word	0x00000000
        /*0080*/ 	.short	0x0000
        /*0082*/ 	.short	0x0000
        /*0084*/ 	.byte	0x00, 0xf0, 0x11, 0x00


	//----- nvinfo : EIATTR_SPARSE_MMA_MASK
	.align		4
.L_135:
        /*0088*/ 	.byte	0x03, 0x50
        /*008a*/ 	.short	0x0000


	//----- nvinfo : EIATTR_MAXREG_COUNT
	.align		4
        /*008c*/ 	.byte	0x03, 0x1b
        /*008e*/ 	.short	0x00ff


	//----- nvinfo : EIATTR_MERCURY_ISA_VERSION
	.align		4
        /*0090*/ 	.byte	0x03, 0x5f
        /*0092*/ 	.short	0x0101


	//----- nvinfo : EIATTR_VRC_CTA_INIT_COUNT
	.align		4
        /*0094*/ 	.byte	0x02, 0x4a
	.zero		1
	.zero		1


	//----- nvinfo : EIATTR_EXIT_INSTR_OFFSETS
	.align		4
        /*0098*/ 	.byte	0x04, 0x1c
        /*009a*/ 	.short	(.L_137 - .L_136)


	//   ....[0]....
.L_136:
        /*009c*/ 	.word	0x00000100


	//   ....[1]....
        /*00a0*/ 	.word	0x00000f30


	//----- nvinfo : EIATTR_CBANK_PARAM_SIZE
	.align		4
.L_137:
        /*00a4*/ 	.byte	0x03, 0x19
        /*00a6*/ 	.short	0x0030


	//----- nvinfo : EIATTR_PARAM_CBANK
	.align		4
        /*00a8*/ 	.byte	0x04, 0x0a
        /*00aa*/ 	.short	(.L_139 - .L_138)
	.align		4
.L_138:
        /*00ac*/ 	.word	index@(.nv.constant0._Z14SampleHVKerneliiiiPiS_S_S_)
        /*00b0*/ 	.short	0x0380
        /*00b2*/ 	.short	0x0030


	//----- nvinfo : EIATTR_SW_WAR
	.align		4
.L_139:
        /*00b4*/ 	.byte	0x04, 0x36
        /*00b6*/ 	.short	(.L_141 - .L_140)
.L_140:
        /*00b8*/ 	.word	0x00000008
.L_141:


//--------------------- .nv.info._Z11QuantKerneliiPfPiS_ --------------------------
	.section	.nv.info._Z11QuantKerneliiPfPiS_,"",@"SHT_CUDA_INFO"
	.sectionflags	@""
	.align	4


	//----- nvinfo : EIATTR_CUDA_API_VERSION
	.align		4
        /*0000*/ 	.byte	0x04, 0x37
        /*0002*/ 	.short	(.L_143 - .L_142)
.L_142:
        /*0004*/ 	.word	0x00000082


	//----- nvinfo : EIATTR_KPARAM_INFO
	.align		4
.L_143:
        /*0008*/ 	.byte	0x04, 0x17
        /*000a*/ 	.short	(.L_145 - .L_144)
.L_144:
        /*000c*/ 	.word	0x00000000
        /*0010*/ 	.short	0x0004
        /*0012*/ 	.short	0x0018
        /*0014*/ 	.byte	0x00, 0xf5, 0x21, 0x00


	//----- nvinfo : EIATTR_KPARAM_INFO
	.align		4
.L_145:
        /*0018*/ 	.byte	0x04, 0x17
        /*001a*/ 	.short	(.L_147 - .L_146)
.L_146:
        /*001c*/ 	.word	0x00000000
        /*0020*/ 	.short	0x0003
        /*0022*/ 	.short	0x0010
        /*0024*/ 	.byte	0x00, 0xf5, 0x21, 0x00


	//----- nvinfo : EIATTR_KPARAM_INFO
	.align		4
.L_147:
        /*0028*/ 	.byte	0x04, 0x17
        /*002a*/ 	.short	(.L_149 - .L_148)
.L_148:
        /*002c*/ 	.word	0x00000000
        /*0030*/ 	.short	0x0002
        /*0032*/ 	.short	0x0008
        /*0034*/ 	.byte	0x00, 0xf5, 0x21, 0x00


	//----- nvinfo : EIATTR_KPARAM_INFO
	.align		4
.L_149:
        /*0038*/ 	.byte	0x04, 0x17
        /*003a*/ 	.short	(.L_151 - .L_150)
.L_150:
        /*003c*/ 	.word	0x00000000
        /*0040*/ 	.short	0x0001
        /*0042*/ 	.short	0x0004
        /*0044*/ 	.byte	0x00, 0xf0, 0x11, 0x00


	//----- nvinfo : EIATTR_KPARAM_INFO
	.align		4
.L_151:
        /*0048*/ 	.byte	0x04, 0x17
        /*004a*/ 	.short	(.L_153 - .L_152)
.L_152:
        /*004c*/ 	.word	0x00000000
        /*0050*/ 	.short	0x0000
        /*0052*/ 	.short	0x0000
        /*0054*/ 	.byte	0x00, 0xf0, 0x11, 0x00


	//----- nvinfo : EIATTR_SPARSE_MMA_MASK
	.align		4
.L_153:
        /*0058*/ 	.byte	0x03, 0x50
        /*005a*/ 	.short	0x0000


	//----- nvinfo : EIATTR_MAXREG_COUNT
	.align		4
        /*005c*/ 	.byte	0x03, 0x1b
        /*005e*/ 	.short	0x00ff


	//----- nvinfo : EIATTR_MERCURY_ISA_VERSION
	.align		4
        /*0060*/ 	.byte	0x03, 0x5f
        /*0062*/ 	.short	0x0101


	//----- nvinfo : EIATTR_VRC_CTA_INIT_COUNT
	.align		4
        /*0064*/ 	.byte	0x02, 0x4a
	.zero		1
	.zero		1


	//----- nvinfo : EIATTR_EXIT_INSTR_OFFSETS
	.align		4
        /*0068*/ 	.byte	0x04, 0x1c
        /*006a*/ 	.short	(.L_155 - .L_154)


	//   ....[0]....
.L_154:
        /*006c*/ 	.word	0x000000d0


	//   ....[1]....
        /*0070*/ 	.word	0x000008a0


	//----- nvinfo : EIATTR_CBANK_PARAM_SIZE
	.align		4
.L_155:
        /*0074*/ 	.byte	0x03, 0x19
        /*0076*/ 	.short	0x0020


	//----- nvinfo : EIATTR_PARAM_CBANK
	.align		4
        /*0078*/ 	.byte	0x04, 0x0a
        /*007a*/ 	.short	(.L_157 - .L_156)
	.align		4
.L_156:
        /*007c*/ 	.word	index@(.nv.constant0._Z11QuantKerneliiPfPiS_)
        /*0080*/ 	.short	0x0380
        /*0082*/ 	.short	0x0020


	//----- nvinfo : EIATTR_SW_WAR
	.align		4
.L_157:
        /*0084*/ 	.byte	0x04, 0x36
        /*0086*/ 	.short	(.L_159 - .L_158)
.L_158:
        /*0088*/ 	.word	0x00000008
.L_159:


//--------------------- .nv.callgraph             --------------------------
	.section	.nv.callgraph,"",@"SHT_CUDA_CALLGRAPH"
	.align	4
	.sectionentsize	8
	.align		4
        /*0000*/ 	.word	0x00000000
	.align		4
        /*0004*/ 	.word	0xffffffff
	.align		4
        /*0008*/ 	.word	0x00000000
	.align		4
        /*000c*/ 	.word	0xfffffffe
	.align		4
        /*0010*/ 	.word	0x00000000
	.align		4
        /*0014*/ 	.word	0xfffffffd
	.align		4
        /*0018*/ 	.word	0x00000000
	.align		4
        /*001c*/ 	.word	0xfffffffc


//--------------------- .text._Z13TestingKerneliPiS_S_S_ii --------------------------
	.section	.text._Z13TestingKerneliPiS_S_S_ii,"ax",@progbits
	.align	128
        .global         _Z13TestingKerneliPiS_S_S_ii
        .type           _Z13TestingKerneliPiS_S_S_ii,@function
        .size           _Z13TestingKerneliPiS_S_S_ii,(.L_x_25 - _Z13TestingKerneliPiS_S_S_ii)
        .other          _Z13TestingKerneliPiS_S_S_ii,@"STO_CUDA_ENTRY STV_DEFAULT"
_Z13TestingKerneliPiS_S_S_ii:
.text._Z13TestingKerneliPiS_S_S_ii:
[----:B------:R-:W-:Y:S01]  /*0000*/  LDC R1, c[0x0][0x37c] ;  /* 0x0000df00ff017b82 */ /* 0x000fe20000000800 */
[----:B------:R-:W0:Y:S07]  /*0010*/  S2R R0, SR_TID.X ;  /* 0x0000000000007919 */ /* 0x000e2e0000002100 */
[----:B------:R-:W0:Y:S01]  /*0020*/  S2UR UR4, SR_CTAID.X ;  /* 0x00000000000479c3 */ /* 0x000e220000002500 */
[----:B------:R-:W1:Y:S01]  /*0030*/  LDCU UR5, c[0x0][0x380] ;  /* 0x00007000ff0577ac */ /* 0x000e620008000800 */
[----:B------:R-:W2:Y:S06]  /*0040*/  LDCU UR7, c[0x0][0x3ac] ;  /* 0x00007580ff0777ac */ /* 0x000eac0008000800 */
[----:B------:R-:W0:Y:S02]  /*0050*/  LDC R3, c[0x0][0x360] ;  /* 0x0000d800ff037b82 */ /* 0x000e240000000800 */
[----:B0-----:R-:W-:-:S06]  /*0060*/  IMAD R0, R3, UR4, R0 ;  /* 0x0000000403007c24 */ /* 0x001fcc000f8e0200 */
[----:B------:R-:W0:Y:S01]  /*0070*/  LDC.64 R2, c[0x0][0x388] ;  /* 0x0000e200ff027b82 */ /* 0x000e220000000a00 */
[C---:B--2---:R-:W-:Y:S01]  /*0080*/  IMAD R5, R0.reuse, UR7, RZ ;  /* 0x0000000700057c24 */ /* 0x044fe2000f8e02ff */
[----:B-1----:R-:W-:-:S13]  /*0090*/  ISETP.GE.AND P0, PT, R0, UR5, PT ;  /* 0x0000000500007c0c */ /* 0x002fda000bf06270 */
[----:B------:R-:W-:Y:S05]  /*00a0*/  @P0 EXIT ;  /* 0x000000000000094d */ /* 0x000fea0003800000 */
[----:B------:R-:W-:Y:S01]  /*00b0*/  UISETP.GE.AND UP0, UPT, UR7, 0x2, UPT ;  /* 0x000000020700788c */ /* 0x000fe2000bf06270 */
[----:B0-----:R-:W-:Y:S01]  /*00c0*/  IMAD.WIDE R2, R5, 0x4, R2 ;  /* 0x0000000405027825 */ /* 0x001fe200078e0202 */
[----:B------:R-:W0:Y:S03]  /*00d0*/  LDCU.64 UR8, c[0x0][0x358] ;  /* 0x00006b00ff0877ac */ /* 0x000e260008000a00 */
[----:B------:R-:W-:-:S04]  /*00e0*/  IMAD.MOV.U32 R6, RZ, RZ, RZ ;  /* 0x000000ffff067224 */ /* 0x000fc800078e00ff */
[----:B------:R-:W-:Y:S05]  /*00f0*/  BRA.U !UP0, `(.L_x_0) ;  /* 0x00000009086c7547 */ /* 0x000fea000b800000 */
[----:B0-----:R0:W5:Y:S01]  /*0100*/  LDG.E R7, desc[UR8][R2.64] ;  /* 0x0000000802077981 */ /* 0x001162000c1e1900 */
[----:B------:R-:W-:Y:S01]  /*0110*/  UIADD3 UR5, UPT, UPT, UR7, -0x2, URZ ;  /* 0xfffffffe07057890 */ /* 0x000fe2000fffe0ff */
[----:B------:R-:W-:Y:S01]  /*0120*/  IMAD.MOV.U32 R6, RZ, RZ, RZ ;  /* 0x000000ffff067224 */ /* 0x000fe200078e00ff */
[----:B------:R-:W-:Y:S01]  /*0130*/  UIADD3 UR4, UPT, UPT, UR7, -0x1, URZ ;  /* 0xffffffff07047890 */ /* 0x000fe2000fffe0ff */
[----:B------:R-:W-:Y:S01]  /*0140*/  IMAD.MOV.U32 R5, RZ, RZ, 0x1 ;  /* 0x00000001ff057424 */ /* 0x000fe200078e00ff */
[----:B------:R-:W-:Y:S02]  /*0150*/  UISETP.GE.U32.AND UP0, UPT, UR5, 0xf, UPT ;  /* 0x0000000f0500788c */ /* 0x000fe4000bf06070 */
[----:B------:R-:W-:-:S07]  /*0160*/  ULOP3.LUT UR6, UR4, 0xf, URZ, 0xc0, !UPT ;  /* 0x0000000f04067892 */ /* 0x000fce000f8ec0ff */
[----:B0-----:R-:W-:Y:S05]  /*0170*/  BRA.U !UP0, `(.L_x_1) ;  /* 0x0000000508247547 */ /* 0x001fea000b800000 */
[----:B------:R-:W-:Y:S01]  /*0180*/  IMAD.MOV.U32 R8, RZ, RZ, RZ ;  /* 0x000000ffff087224 */ /* 0x000fe200078e00ff */
[----:B------:R-:W-:Y:S01]  /*0190*/  ULOP3.LUT UR5, UR4, 0xfffffff0, URZ, 0xc0, !UPT ;  /* 0xfffffff004057892 */ /* 0x000fe2000f8ec0ff */
[----:B------:R-:W-:-:S11]  /*01a0*/  IMAD.MOV.U32 R6, RZ, RZ, RZ ;  /* 0x000000ffff067224 */ /* 0x000fd600078e00ff */
.L_x_2:
[----:B------:R-:W-:-:S04]  /*01b0*/  VIADD R21, R8, 0x1 ;  /* 0x0000000108157836 */ /* 0x000fc80000000000 */
[----:B------:R-:W-:-:S05]  /*01c0*/  IMAD.WIDE R4, R21, 0x4, R2 ;  /* 0x0000000415047825 */ /* 0x000fca00078e0202 */
[----:B------:R-:W2:Y:S04]  /*01d0*/  LDG.E R22, desc[UR8][R4.64] ;  /* 0x0000000804167981 */ /* 0x000ea8000c1e1900 */
[----:B------:R-:W3:Y:S04]  /*01e0*/  LDG.E R24, desc[UR8][R4.64+0x4] ;  /* 0x0000040804187981 */ /* 0x000ee8000c1e1900 */
[----:B------:R-:W4:Y:S04]  /*01f0*/  LDG.E R26, desc[UR8][R4.64+0x8] ;  /* 0x00000808041a7981 */ /* 0x000f28000c1e1900 */
        /* <DEDUP_REMOVED lines=12> */
[----:B------:R0:W4:Y:S01]  /*02c0*/  LDG.E R20, desc[UR8][R4.64+0x3c] ;  /* 0x00003c0804147981 */ /* 0x000122000c1e1900 */
[----:B--2--5:R-:W-:-:S02]  /*02d0*/  VIMNMX R23, PT, PT, R22, R7, PT ;  /* 0x0000000716177248 */ /* 0x024fc40003fe0100 */
[----:B------:R-:W-:Y:S02]  /*02e0*/  ISETP.GT.AND P0, PT, R7, R22, PT ;  /* 0x000000160700720c */ /* 0x000fe40003f04270 */
[CC--:B---3--:R-:W-:Y:S02]  /*02f0*/  ISETP.GT.AND P3, PT, R23.reuse, R24.reuse, PT ;  /* 0x000000181700720c */ /* 0x0c8fe40003f64270 */
[----:B------:R-:W-:Y:S02]  /*0300*/  VIMNMX R23, PT, PT, R23, R24, PT ;  /* 0x0000001817177248 */ /* 0x000fe40003fe0100 */
[----:B------:R-:W-:Y:S02]  /*0310*/  SEL R21, R21, R6, P0 ;  /* 0x0000000615157207 */ /* 0x000fe40000000000 */
[CC--:B----4-:R-:W-:Y:S02]  /*0320*/  VIMNMX R24, PT, PT, R23.reuse, R26.reuse, PT ;  /* 0x0000001a17187248 */ /* 0x0d0fe40003fe0100 */
[----:B------:R-:W-:-:S02]  /*0330*/  ISETP.GT.AND P2, PT, R23, R26, PT ;  /* 0x0000001a1700720c */ /* 0x000fc40003f44270 */
[CC--:B------:R-:W-:Y:S02]  /*0340*/  VIMNMX R22, PT, PT, R24.reuse, R25.reuse, PT ;  /* 0x0000001918167248 */ /* 0x0c0fe40003fe0100 */
[----:B------:R-:W-:Y:S01]  /*0350*/  ISETP.GT.AND P1, PT, R24, R25, PT ;  /* 0x000000191800720c */ /* 0x000fe20003f24270 */
[----:B------:R-:W-:Y:S01]  /*0360*/  @P3 VIADD R21, R8, 0x2 ;  /* 0x0000000208153836 */ /* 0x000fe20000000000 */
[CC--:B------:R-:W-:Y:S02]  /*0370*/  VIMNMX R7, PT, PT, R22.reuse, R19.reuse, PT ;  /* 0x0000001316077248 */ /* 0x0c0fe40003fe0100 */
[----:B------:R-:W-:Y:S02]  /*0380*/  ISETP.GT.AND P0, PT, R22, R19, PT ;  /* 0x000000131600720c */ /* 0x000fe40003f04270 */
[CC--:B0-----:R-:W-:Y:S02]  /*0390*/  VIMNMX R4, PT, PT, R7.reuse, R18.reuse, PT ;  /* 0x0000001207047248 */ /* 0x0c1fe40003fe0100 */
[----:B------:R-:W-:Y:S01]  /*03a0*/  ISETP.GT.AND P3, PT, R7, R18, PT ;  /* 0x000000120700720c */ /* 0x000fe20003f64270 */
[----:B------:R-:W-:Y:S01]  /*03b0*/  @P2 VIADD R21, R8, 0x3 ;  /* 0x0000000308152836 */ /* 0x000fe20000000000 */
[----:B------:R-:W-:-:S02]  /*03c0*/  VIMNMX R5, PT, PT, R4, R17, PT ;  /* 0x0000001104057248 */ /* 0x000fc40003fe0100 */
[----:B------:R-:W-:Y:S01]  /*03d0*/  ISETP.GT.AND P2, PT, R4, R17, PT ;  /* 0x000000110400720c */ /* 0x000fe20003f44270 */
[C---:B------:R-:W-:Y:S01]  /*03e0*/  @P1 VIADD R21, R8.reuse, 0x4 ;  /* 0x0000000408151836 */ /* 0x040fe20000000000 */
[CC--:B------:R-:W-:Y:S02]  /*03f0*/  VIMNMX R4, PT, PT, R5.reuse, R16.reuse, PT ;  /* 0x0000001005047248 */ /* 0x0c0fe40003fe0100 */
[----:B------:R-:W-:Y:S01]  /*0400*/  ISETP.GT.AND P1, PT, R5, R16, PT ;  /* 0x000000100500720c */ /* 0x000fe20003f24270 */
[----:B------:R-:W-:Y:S01]  /*0410*/  @P0 VIADD R21, R8, 0x5 ;  /* 0x0000000508150836 */ /* 0x000fe20000000000 */
[CC--:B------:R-:W-:Y:S02]  /*0420*/  VIMNMX R5, PT, PT, R4.reuse, R15.reuse, PT ;  /* 0x0000000f04057248 */ /* 0x0c0fe40003fe0100 */
[----:B------:R-:W-:Y:S01]  /*0430*/  ISETP.GT.AND P0, PT, R4, R15, PT ;  /* 0x0000000f0400720c */ /* 0x000fe20003f04270 */
[----:B------:R-:W-:Y:S01]  /*0440*/  @P3 VIADD R21, R8, 0x6 ;  /* 0x0000000608153836 */ /* 0x000fe20000000000 */
[----:B------:R-:W-:-:S02]  /*0450*/  VIMNMX R4, PT, PT, R5, R14, PT ;  /* 0x0000000e05047248 */ /* 0x000fc40003fe0100 */
[----:B------:R-:W-:Y:S01]  /*0460*/  ISETP.GT.AND P3, PT, R5, R14, PT ;  /* 0x0000000e0500720c */ /* 0x000fe20003f64270 */
[----:B------:R-:W-:Y:S01]  /*0470*/  @P2 VIADD R21, R8, 0x7 ;  /* 0x0000000708152836 */ /* 0x000fe20000000000 */
[CC--:B------:R-:W-:Y:S02]  /*0480*/  VIMNMX R5, PT, PT, R4.reuse, R13.reuse, PT ;  /* 0x0000000d04057248 */ /* 0x0c0fe40003fe0100 */
[----:B------:R-:W-:Y:S01]  /*0490*/  ISETP.GT.AND P2, PT, R4, R13, PT ;  /* 0x0000000d0400720c */ /* 0x000fe20003f44270 */
[C---:B------:R-:W-:Y:S01]  /*04a0*/  @P1 VIADD R21, R8.reuse, 0x8 ;  /* 0x0000000808151836 */ /* 0x040fe20000000000 */
[CC--:B------:R-:W-:Y:S02]  /*04b0*/  VIMNMX R7, PT, PT, R5.reuse, R12.reuse, PT ;  /* 0x0000000c05077248 */ /* 0x0c0fe40003fe0100 */
[----:B------:R-:W-:Y:S01]  /*04c0*/  ISETP.GT.AND P1, PT, R5, R12, PT ;  /* 0x0000000c0500720c */ /* 0x000fe20003f24270 */
[----:B------:R-:W-:Y:S01]  /*04d0*/  @P0 VIADD R21, R8, 0x9 ;  /* 0x0000000908150836 */ /* 0x000fe20000000000 */
[----:B------:R-:W-:-:S02]  /*04e0*/  VIMNMX R4, PT, PT, R7, R10, PT ;  /* 0x0000000a07047248 */ /* 0x000fc40003fe0100 */
[----:B------:R-:W-:Y:S01]  /*04f0*/  ISETP.GT.AND P0, PT, R7, R10, PT ;  /* 0x0000000a0700720c */ /* 0x000fe20003f04270 */
[----:B------:R-:W-:Y:S01]  /*0500*/  @P3 VIADD R21, R8, 0xa ;  /* 0x0000000a08153836 */ /* 0x000fe20000000000 */
[CC--:B------:R-:W-:Y:S02]  /*0510*/  ISETP.GT.AND P3, PT, R4.reuse, R11.reuse, PT ;  /* 0x0000000b0400720c */ /* 0x0c0fe40003f64270 */
[----:B------:R-:W-:Y:S01]  /*0520*/  VIMNMX R4, PT, PT, R4, R11, PT ;  /* 0x0000000b04047248 */ /* 0x000fe20003fe0100 */
[----:B------:R-:W-:-:S03]  /*0530*/  @P2 VIADD R21, R8, 0xb ;  /* 0x0000000b08152836 */ /* 0x000fc60000000000 */
[-C--:B------:R-:W-:Y:S01]  /*0540*/  ISETP.GT.AND P2, PT, R4, R9.reuse, PT ;  /* 0x000000090400720c */ /* 0x080fe20003f44270 */
[----:B------:R-:W-:Y:S01]  /*0550*/  @P1 VIADD R21, R8, 0xc ;  /* 0x0000000c08151836 */ /* 0x000fe20000000000 */
[----:B------:R-:W-:-:S03]  /*0560*/  VIMNMX R7, PT, PT, R4, R9, PT ;  /* 0x0000000904077248 */ /* 0x000fc60003fe0100 */
[C---:B------:R-:W-:Y:S01]  /*0570*/  @P0 VIADD R21, R8.reuse, 0xd ;  /* 0x0000000d08150836 */ /* 0x040fe20000000000 */
[CC--:B------:R-:W-:Y:S01]  /*0580*/  ISETP.GT.AND P0, PT, R7.reuse, R20.reuse, PT ;  /* 0x000000140700720c */ /* 0x0c0fe20003f04270 */
[----:B------:R-:W-:Y:S01]  /*0590*/  @P3 VIADD R21, R8, 0xe ;  /* 0x0000000e08153836 */ /* 0x000fe20000000000 */
[----:B------:R-:W-:-:S05]  /*05a0*/  VIMNMX R7, PT, PT, R7, R20, PT ;  /* 0x0000001407077248 */ /* 0x000fca0003fe0100 */
[C---:B------:R-:W-:Y:S02]  /*05b0*/  @P2 VIADD R21, R8.reuse, 0xf ;  /* 0x0000000f08152836 */ /* 0x040fe40000000000 */
[----:B------:R-:W-:-:S05]  /*05c0*/  VIADD R8, R8, 0x10 ;  /* 0x0000001008087836 */ /* 0x000fca0000000000 */
[C---:B------:R-:W-:Y:S02]  /*05d0*/  ISETP.NE.AND P1, PT, R8.reuse, UR5, PT ;  /* 0x0000000508007c0c */ /* 0x040fe4000bf25270 */
[----:B------:R-:W-:-:S11]  /*05e0*/  SEL R6, R8, R21, P0 ;  /* 0x0000001508067207 */ /* 0x000fd60000000000 */
[----:B------:R-:W-:Y:S05]  /*05f0*/  @P1 BRA `(.L_x_2) ;  /* 0xfffffff800ec1947 */ /* 0x000fea000383ffff */
[----:B------:R-:W-:-:S07]  /*0600*/  VIADD R5, R8, 0x1 ;  /* 0x0000000108057836 */ /* 0x000fce0000000000 */
.L_x_1:
[----:B------:R-:W-:-:S09]  /*0610*/  UISETP.NE.AND UP0, UPT, UR6, URZ, UPT ;  /* 0x000000ff0600728c */ /* 0x000fd2000bf05270 */
[----:B------:R-:W-:Y:S05]  /*0620*/  BRA.U !UP0, `(.L_x_0) ;  /* 0x0000000508207547 */ /* 0x000fea000b800000 */
[----:B------:R-:W-:Y:S02]  /*0630*/  UISETP.GE.U32.AND UP0, UPT, UR6, 0x8, UPT ;  /* 0x000000080600788c */ /* 0x000fe4000bf06070 */
[----:B------:R-:W-:-:S04]  /*0640*/  ULOP3.LUT UR5, UR4, 0x7, URZ, 0xc0, !UPT ;  /* 0x0000000704057892 */ /* 0x000fc8000f8ec0ff */
[----:B------:R-:W-:-:S03]  /*0650*/  UISETP.NE.AND UP1, UPT, UR5, URZ, UPT ;  /* 0x000000ff0500728c */ /* 0x000fc6000bf25270 */
[----:B------:R-:W-:Y:S08]  /*0660*/  BRA.U !UP0, `(.L_x_3) ;  /* 0x0000000108887547 */ /* 0x000ff0000b800000 */
        /* <DEDUP_REMOVED lines=8> */
[----:B------:R-:W4:Y:S01]  /*06f0*/  LDG.E R21, desc[UR8][R8.64+0x1c] ;  /* 0x00001c0808157981 */ /* 0x000f22000c1e1900 */
[----:B--2--5:R-:W-:-:S02]  /*0700*/  VIMNMX R10, PT, PT, R7, R4, PT ;  /* 0x00000004070a7248 */ /* 0x024fc40003fe0100 */
[----:B------:R-:W-:Y:S02]  /*0710*/  ISETP.GT.AND P2, PT, R7, R4, PT ;  /* 0x000000040700720c */ /* 0x000fe40003f44270 */
[CC--:B---3--:R-:W-:Y:S02]  /*0720*/  VIMNMX R12, PT, PT, R10.reuse, R11.reuse, PT ;  /* 0x0000000b0a0c7248 */ /* 0x0c8fe40003fe0100 */
[----:B------:R-:W-:Y:S02]  /*0730*/  ISETP.GT.AND P3, PT, R10, R11, PT ;  /* 0x0000000b0a00720c */ /* 0x000fe40003f64270 */
[CC--:B----4-:R-:W-:Y:S02]  /*0740*/  VIMNMX R10, PT, PT, R12.reuse, R13.reuse, PT ;  /* 0x0000000d0c0a7248 */ /* 0x0d0fe40003fe0100 */
[----:B------:R-:W-:Y:S02]  /*0750*/  ISETP.GT.AND P0, PT, R12, R13, PT ;  /* 0x0000000d0c00720c */ /* 0x000fe40003f04270 */
[----:B------:R-:W-:-:S02]  /*0760*/  VIMNMX R4, PT, PT, R10, R15, PT ;  /* 0x0000000f0a047248 */ /* 0x000fc40003fe0100 */
[----:B------:R-:W-:Y:S02]  /*0770*/  ISETP.GT.AND P1, PT, R10, R15, PT ;  /* 0x0000000f0a00720c */ /* 0x000fe40003f24270 */
[CC--:B------:R-:W-:Y:S02]  /*0780*/  VIMNMX R7, PT, PT, R4.reuse, R17.reuse, PT ;  /* 0x0000001104077248 */ /* 0x0c0fe40003fe0100 */
[C---:B------:R-:W-:Y:S01]  /*0790*/  SEL R6, R5.reuse, R6, P2 ;  /* 0x0000000605067207 */ /* 0x040fe20001000000 */
[----:B------:R-:W-:Y:S01]  /*07a0*/  @P3 VIADD R6, R5, 0x1 ;  /* 0x0000000105063836 */ /* 0x000fe20000000000 */
[----:B------:R-:W-:Y:S02]  /*07b0*/  ISETP.GT.AND P2, PT, R4, R17, PT ;  /* 0x000000110400720c */ /* 0x000fe40003f44270 */
[-C--:B------:R-:W-:Y:S01]  /*07c0*/  VIMNMX R4, PT, PT, R7, R14.reuse, PT ;  /* 0x0000000e07047248 */ /* 0x080fe20003fe0100 */
[----:B------:R-:W-:Y:S01]  /*07d0*/  @P0 VIADD R6, R5, 0x2 ;  /* 0x0000000205060836 */ /* 0x000fe20000000000 */
[----:B------:R-:W-:-:S02]  /*07e0*/  ISETP.GT.AND P3, PT, R7, R14, PT ;  /* 0x0000000e0700720c */ /* 0x000fc40003f64270 */
[CC--:B------:R-:W-:Y:S01]  /*07f0*/  ISETP.GT.AND P0, PT, R4.reuse, R19.reuse, PT ;  /* 0x000000130400720c */ /* 0x0c0fe20003f04270 */
[----:B------:R-:W-:Y:S01]  /*0800*/  @P1 VIADD R6, R5, 0x3 ;  /* 0x0000000305061836 */ /* 0x000fe20000000000 */
[----:B------:R-:W-:-:S04]  /*0810*/  VIMNMX R4, PT, PT, R4, R19, PT ;  /* 0x0000001304047248 */ /* 0x000fc80003fe0100 */
[CC--:B------:R-:W-:Y:S01]  /*0820*/  ISETP.GT.AND P1, PT, R4.reuse, R21.reuse, PT ;  /* 0x000000150400720c */ /* 0x0c0fe20003f24270 */
[----:B------:R-:W-:Y:S01]  /*0830*/  @P2 VIADD R6, R5, 0x4 ;  /* 0x0000000405062836 */ /* 0x000fe20000000000 */
[----:B------:R-:W-:-:S03]  /*0840*/  VIMNMX R7, PT, PT, R4, R21, PT ;  /* 0x0000001504077248 */ /* 0x000fc60003fe0100 */
[C---:B------:R-:W-:Y:S02]  /*0850*/  @P3 VIADD R6, R5.reuse, 0x5 ;  /* 0x0000000505063836 */ /* 0x040fe40000000000 */
[----:B------:R-:W-:-:S06]  /*0860*/  @P0 VIADD R6, R5, 0x6 ;  /* 0x0000000605060836 */ /* 0x000fcc0000000000 */
[C---:B------:R-:W-:Y:S02]  /*0870*/  @P1 VIADD R6, R5.reuse, 0x7 ;  /* 0x0000000705061836 */ /* 0x040fe40000000000 */
[----:B------:R-:W-:-:S07]  /*0880*/  VIADD R5, R5, 0x8 ;  /* 0x0000000805057836 */ /* 0x000fce0000000000 */
.L_x_3:
        /* <DEDUP_REMOVED lines=9> */
[----:B------:R-:W4:Y:S01]  /*0920*/  LDG.E R15, desc[UR8][R8.64+0xc] ;  /* 0x00000c08080f7981 */ /* 0x000f22000c1e1900 */
[----:B--2--5:R-:W-:-:S02]  /*0930*/  VIMNMX R10, PT, PT, R7, R4, PT ;  /* 0x00000004070a7248 */ /* 0x024fc40003fe0100 */
[----:B------:R-:W-:Y:S02]  /*0940*/  ISETP.GT.AND P0, PT, R7, R4, PT ;  /* 0x000000040700720c */ /* 0x000fe40003f04270 */
[CC--:B---3--:R-:W-:Y:S02]  /*0950*/  VIMNMX R12, PT, PT, R10.reuse, R11.reuse, PT ;  /* 0x0000000b0a0c7248 */ /* 0x0c8fe40003fe0100 */
[----:B------:R-:W-:Y:S02]  /*0960*/  ISETP.GT.AND P1, PT, R10, R11, PT ;  /* 0x0000000b0a00720c */ /* 0x000fe40003f24270 */
[CC--:B----4-:R-:W-:Y:S02]  /*0970*/  ISETP.GT.AND P2, PT, R12.reuse, R13.reuse, PT ;  /* 0x0000000d0c00720c */ /* 0x0d0fe40003f44270 */
[----:B------:R-:W-:Y:S02]  /*0980*/  VIMNMX R12, PT, PT, R12, R13, PT ;  /* 0x0000000d0c0c7248 */ /* 0x000fe40003fe0100 */
[----:B------:R-:W-:-:S02]  /*0990*/  SEL R6, R5, R6, P0 ;  /* 0x0000000605067207 */ /* 0x000fc40000000000 */
[CC--:B------:R-:W-:Y:S02]  /*09a0*/  ISETP.GT.AND P3, PT, R12.reuse, R15.reuse, PT ;  /* 0x0000000f0c00720c */ /* 0x0c0fe40003f64270 */
[----:B------:R-:W-:-:S03]  /*09b0*/  VIMNMX R7, PT, PT, R12, R15, PT ;  /* 0x0000000f0c077248 */ /* 0x000fc60003fe0100 */
[C---:B------:R-:W-:Y:S02]  /*09c0*/  @P1 VIADD R6, R5.reuse, 0x1 ;  /* 0x0000000105061836 */ /* 0x040fe40000000000 */
[----:B------:R-:W-:-:S06]  /*09d0*/  @P2 VIADD R6, R5, 0x2 ;  /* 0x0000000205062836 */ /* 0x000fcc0000000000 */
[C---:B------:R-:W-:Y:S02]  /*09e0*/  @P3 VIADD R6, R5.reuse, 0x3 ;  /* 0x0000000305063836 */ /* 0x040fe40000000000 */
[----:B------:R-:W-:-:S07]  /*09f0*/  VIADD R5, R5, 0x4 ;  /* 0x0000000405057836 */ /* 0x000fce0000000000 */
.L_x_4:
[----:B------:R-:W-:Y:S05]  /*0a00*/  BRA.U !UP1, `(.L_x_0) ;  /* 0x0000000109287547 */ /* 0x000fea000b800000 */
[----:B------:R-:W-:-:S12]  /*0a10*/  UIADD3 UR4, UPT, UPT, -UR4, URZ, URZ ;  /* 0x000000ff04047290 */ /* 0x000fd8000fffe1ff */
.L_x_5:
[----:B------:R-:W-:-:S06]  /*0a20*/  IMAD.WIDE R8, R5, 0x4, R2 ;  /* 0x0000000405087825 */ /* 0x000fcc00078e0202 */
[----:B------:R-:W2:Y:S01]  /*0a30*/  LDG.E R8, desc[UR8][R8.64] ;  /* 0x0000000808087981 */ /* 0x000ea2000c1e1900 */
[----:B------:R-:W-:-:S04]  /*0a40*/  UIADD3 UR4, UPT, UPT, UR4, 0x1, URZ ;  /* 0x0000000104047890 */ /* 0x000fc8000fffe0ff */
[----:B------:R-:W-:Y:S01]  /*0a50*/  UISETP.NE.AND UP0, UPT, UR4, URZ, UPT ;  /* 0x000000ff0400728c */ /* 0x000fe2000bf05270 */
[----:B--2--5:R-:W-:Y:S02]  /*0a60*/  ISETP.GT.AND P0, PT, R7, R8, PT ;  /* 0x000000080700720c */ /* 0x024fe40003f04270 */
[----:B------:R-:W-:Y:S02]  /*0a70*/  VIMNMX R7, PT, PT, R8, R7, PT ;  /* 0x0000000708077248 */ /* 0x000fe40003fe0100 */
[C---:B------:R-:W-:Y:S01]  /*0a80*/  SEL R6, R5.reuse, R6, P0 ;  /* 0x0000000605067207 */ /* 0x040fe20000000000 */
[----:B------:R-:W-:-:S03]  /*0a90*/  VIADD R5, R5, 0x1 ;  /* 0x0000000105057836 */ /* 0x000fc60000000000 */
[----:B------:R-:W-:Y:S05]  /*0aa0*/  BRA.U UP0, `(.L_x_5) ;  /* 0xfffffffd00dc7547 */ /* 0x000fea000b83ffff */
.L_x_0:
[----:B------:R-:W1:Y:S08]  /*0ab0*/  LDC.64 R2, c[0x0][0x390] ;  /* 0x0000e400ff027b82 */ /* 0x000e700000000a00 */
[----:B------:R-:W2:Y:S08]  /*0ac0*/  LDC.64 R4, c[0x0][0x398] ;  /* 0x0000e600ff047b82 */ /* 0x000eb00000000a00 */
[----:B------:R-:W3:Y:S01]  /*0ad0*/  LDC.64 R8, c[0x0][0x3a0] ;  /* 0x0000e800ff087b82 */ /* 0x000ee20000000a00 */
[----:B-1----:R-:W-:-:S05]  /*0ae0*/  IMAD.WIDE R2, R0, 0x4, R2 ;  /* 0x0000000400027825 */ /* 0x002fca00078e0202 */
[----:B0-----:R-:W-:Y:S01]  /*0af0*/  STG.E desc[UR8][R2.64], R6 ;  /* 0x0000000602007986 */ /* 0x001fe2000c101908 */
[----:B--2---:R-:W-:-:S06]  /*0b00*/  IMAD.WIDE R4, R0, 0x4, R4 ;  /* 0x0000000400047825 */ /* 0x004fcc00078e0204 */
[----:B------:R-:W2:Y:S01]  /*0b10*/  LDG.E R5, desc[UR8][R4.64] ;  /* 0x0000000804057981 */ /* 0x000ea2000c1e1900 */
[----:B---3--:R-:W-:Y:S01]  /*0b20*/  IMAD.WIDE R8, R0, 0x4, R8 ;  /* 0x0000000400087825 */ /* 0x008fe200078e0208 */
[----:B--2---:R-:W-:-:S04]  /*0b30*/  ISETP.NE.AND P0, PT, R6, R5, PT ;  /* 0x000000050600720c */ /* 0x004fc80003f05270 */
[----:B-----5:R-:W-:-:S05]  /*0b40*/  SEL R7, RZ, 0x1, P0 ;  /* 0x00000001ff077807 */ /* 0x020fca0000000000 */
[----:B------:R-:W-:Y:S01]  /*0b50*/  STG.E desc[UR8][R8.64], R7 ;  /* 0x0000000708007986 */ /* 0x000fe2000c101908 */
[----:B------:R-:W-:Y:S05]  /*0b60*/  EXIT ;  /* 0x000000000000794d */ /* 0x000fea0003800000 */
.L_x_6:
[----:B------:R-:W-:-:S00]  /*0b70*/  BRA `(.L_x_6) ;  /* 0xfffffffc00fc7947 */ /* 0x000fc0000383ffff */
[----:B------:R-:W-:-:S00]  /*0b80*/  NOP ;  /* 0x0000000000007918 */ /* 0x000fc00000000000 */
[----:B------:R-:W-:-:S00]  /*0b90*/  NOP ;  /* 0x0000000000007918 */ /* 0x000fc00000000000 */
[----:B------:R-:W-:-:S00]  /*0ba0*/  NOP ;  /* 0x0000000000007918 */ /* 0x000fc00000000000 */
[----:B------:R-:W-:-:S00]  /*0bb0*/  NOP ;  /* 0x0000000000007918 */ /* 0x000fc00000000000 */
[----:B------:R-:W-:-:S00]  /*0bc0*/  NOP ;  /* 0x0000000000007918 */ /* 0x000fc00000000000 */
[----:B------:R-:W-:-:S00]  /*0bd0*/  NOP ;  /* 0x0000000000007918 */ /* 0x000fc00000000000 */
[----:B------:R-:W-:-:S00]  /*0be0*/  NOP ;  /* 0x0000000000007918 */ /* 0x000fc00000000000 */
[----:B------:R-:W-:-:S00]  /*0bf0*/  NOP ;  /* 0x0000000000007918 */ /* 0x000fc00000000000 */
.L_x_25:


//--------------------- .text._Z14CheckSumKerneliPiS_S_iii --------------------------
	.section	.text._Z14CheckSumKerneliPiS_S_iii,"ax",@progbits
	.align	128
        .global         _Z14CheckSumKerneliPiS_S_iii
        .type           _Z14CheckSumKerneliPiS_S_iii,@function
        .size           _Z14CheckSumKerneliPiS_S_iii,(.L_x_26 - _Z14CheckSumKerneliPiS_S_iii)
        .other          _Z14CheckSumKerneliPiS_S_iii,@"STO_CUDA_ENTRY STV_DEFAULT"
_Z14CheckSumKerneliPiS_S_iii:
.text._Z14CheckSumKerneliPiS_S_iii:
[----:B------:R-:W-:Y:S01]  /*0000*/  LDC R1, c[0x0][0x37c] ;  /* 0x0000df00ff017b82 */ /* 0x000fe20000000800 */
[----:B------:R-:W0:Y:S07]  /*0010*/  S2R R5, SR_TID.X ;  /* 0x0000000000057919 */ /* 0x000e2e0000002100 */
[----:B------:R-:W0:Y:S01]  /*0020*/  S2UR UR4, SR_CTAID.X ;  /* 0x00000000000479c3 */ /* 0x000e220000002500 */
[----:B------:R-:W1:Y:S01]  /*0030*/  LDCU UR5, c[0x0][0x380] ;  /* 0x00007000ff0577ac */ /* 0x000e620008000800 */
[----:B------:R-:W2:Y:S06]  /*0040*/  LDCU.64 UR8, c[0x0][0x358] ;  /* 0x00006b00ff0877ac */ /* 0x000eac0008000a00 */
[----:B------:R-:W0:Y:S08]  /*0050*/  LDC R0, c[0x0][0x360] ;  /* 0x0000d800ff007b82 */ /* 0x000e300000000800 */
[----:B------:R-:W3:Y:S08]  /*0060*/  LDC R4, c[0x0][0x3a8] ;  /* 0x0000ea00ff047b82 */ /* 0x000ef00000000800 */
[----:B------:R-:W4:Y:S01]  /*0070*/  LDC.64 R2, c[0x0][0x398] ;  /* 0x0000e600ff027b82 */ /* 0x000f220000000a00 */
[----:B0-----:R-:W-:Y:S01]  /*0080*/  IMAD R5, R0, UR4, R5 ;  /* 0x0000000400057c24 */ /* 0x001fe2000f8e0205 */
[----:B---3--:R-:W-:-:S04]  /*0090*/  ISETP.GE.AND P0, PT, R4, 0x1, PT ;  /* 0x000000010400780c */ /* 0x008fc80003f06270 */
[C---:B-1----:R-:W-:Y:S01]  /*00a0*/  ISETP.GE.OR P0, PT, R5.reuse, UR5, !P0 ;  /* 0x0000000505007c0c */ /* 0x042fe2000c706670 */
[----:B----4-:R-:W-:-:S05]  /*00b0*/  IMAD.WIDE R2, R5, 0x4, R2 ;  /* 0x0000000405027825 */ /* 0x010fca00078e0202 */
[----:B--2---:R0:W-:Y:S07]  /*00c0*/  STG.E desc[UR8][R2.64], RZ ;  /* 0x000000ff02007986 */ /* 0x0041ee000c101908 */
[----:B------:R-:W-:Y:S05]  /*00d0*/  @P0 EXIT ;  /* 0x000000000000094d */ /* 0x000fea0003800000 */
[----:B------:R-:W1:Y:S01]  /*00e0*/  LDC R8, c[0x0][0x3a4] ;  /* 0x0000e900ff087b82 */ /* 0x000e620000000800 */
[----:B------:R-:W-:Y:S02]  /*00f0*/  LOP3.LUT R17, R4, 0x7, RZ, 0xc0, !PT ;  /* 0x0000000704117812 */ /* 0x000fe400078ec0ff */
[----:B-1----:R-:W-:-:S04]  /*0100*/  IABS R9, R8 ;  /* 0x0000000800097213 */ /* 0x002fc80000000000 */
[----:B------:R-:W1:Y:S08]  /*0110*/  I2F.RP R0, R9 ;  /* 0x0000000900007306 */ /* 0x000e700000209400 */
[----:B-1----:R-:W1:Y:S02]  /*0120*/  MUFU.RCP R0, R0 ;  /* 0x0000000000007308 */ /* 0x002e640000001000 */
[----:B-1----:R-:W-:-:S06]  /*0130*/  VIADD R6, R0, 0xffffffe ;  /* 0x0ffffffe00067836 */ /* 0x002fcc0000000000 */
[----:B------:R1:W2:Y:S02]  /*0140*/  F2I.FTZ.U32.TRUNC.NTZ R7, R6 ;  /* 0x0000000600077305 */ /* 0x0002a4000021f000 */
[----:B-1----:R-:W-:Y:S02]  /*0150*/  IMAD.MOV.U32 R6, RZ, RZ, RZ ;  /* 0x000000ffff067224 */ /* 0x002fe400078e00ff */
[----:B--2---:R-:W-:-:S04]  /*0160*/  IMAD.MOV R10, RZ, RZ, -R7 ;  /* 0x000000ffff0a7224 */ /* 0x004fc800078e0a07 */
[----:B------:R-:W-:Y:S01]  /*0170*/  IMAD R11, R10, R9, RZ ;  /* 0x000000090a0b7224 */ /* 0x000fe200078e02ff */
[----:B------:R-:W-:-:S03]  /*0180*/  IABS R10, R5 ;  /* 0x00000005000a7213 */ /* 0x000fc60000000000 */
[----:B------:R-:W-:-:S06]  /*0190*/  IMAD.HI.U32 R7, R7, R11, R6 ;  /* 0x0000000b07077227 */ /* 0x000fcc00078e0006 */
[----:B------:R-:W-:-:S05]  /*01a0*/  IMAD.HI.U32 R7, R7, R10, RZ ;  /* 0x0000000a07077227 */ /* 0x000fca00078e00ff */
[----:B------:R-:W-:-:S05]  /*01b0*/  IADD3 R0, PT, PT, -R7, RZ, RZ ;  /* 0x000000ff07007210 */ /* 0x000fca0007ffe1ff */
[----:B------:R-:W-:-:S05]  /*01c0*/  IMAD R0, R9, R0, R10 ;  /* 0x0000000009007224 */ /* 0x000fca00078e020a */
[----:B------:R-:W-:-:S13]  /*01d0*/  ISETP.GT.U32.AND P2, PT, R9, R0, PT ;  /* 0x000000000900720c */ /* 0x000fda0003f44070 */
[----:B------:R-:W-:Y:S02]  /*01e0*/  @!P2 IMAD.IADD R0, R0, 0x1, -R9 ;  /* 0x000000010000a824 */ /* 0x000fe400078e0a09 */
[----:B------:R-:W-:Y:S01]  /*01f0*/  @!P2 VIADD R7, R7, 0x1 ;  /* 0x000000010707a836 */ /* 0x000fe20000000000 */
[----:B------:R-:W-:Y:S02]  /*0200*/  ISETP.NE.AND P2, PT, R8, RZ, PT ;  /* 0x000000ff0800720c */ /* 0x000fe40003f45270 */
[----:B------:R-:W-:Y:S02]  /*0210*/  ISETP.GE.U32.AND P0, PT, R0, R9, PT ;  /* 0x000000090000720c */ /* 0x000fe40003f06070 */
[----:B------:R-:W-:-:S04]  /*0220*/  LOP3.LUT R0, R5, R8, RZ, 0x3c, !PT ;  /* 0x0000000805007212 */ /* 0x000fc800078e3cff */
[----:B------:R-:W-:Y:S01]  /*0230*/  ISETP.GE.AND P1, PT, R0, RZ, PT ;  /* 0x000000ff0000720c */ /* 0x000fe20003f26270 */
[----:B------:R-:W-:-:S06]  /*0240*/  HFMA2 R0, -RZ, RZ, 0, 0 ;  /* 0x00000000ff007431 */ /* 0x000fcc00000001ff */
[----:B------:R-:W-:Y:S01]  /*0250*/  @P0 VIADD R7, R7, 0x1 ;  /* 0x0000000107070836 */ /* 0x000fe20000000000 */
[----:B------:R-:W-:-:S05]  /*0260*/  ISETP.GE.U32.AND P0, PT, R4, 0x8, PT ;  /* 0x000000080400780c */ /* 0x000fca0003f06070 */
[----:B------:R-:W-:Y:S02]  /*0270*/  @!P1 IADD3 R7, PT, PT, -R7, RZ, RZ ;  /* 0x000000ff07079210 */ /* 0x000fe40007ffe1ff */
[----:B------:R-:W-:Y:S02]  /*0280*/  @!P2 LOP3.LUT R7, RZ, R8, RZ, 0x33, !PT ;  /* 0x00000008ff07a212 */ /* 0x000fe400078e33ff */
[----:B------:R-:W-:-:S03]  /*0290*/  ISETP.NE.AND P1, PT, R17, RZ, PT ;  /* 0x000000ff1100720c */ /* 0x000fc60003f25270 */
[----:B------:R-:W-:Y:S02]  /*02a0*/  IMAD.MOV R11, RZ, RZ, -R7 ;  /* 0x000000ffff0b7224 */ /* 0x000fe400078e0a07 */
[-C--:B------:R-:W-:Y:S02]  /*02b0*/  IMAD R9, R7, R4.reuse, RZ ;  /* 0x0000000407097224 */ /* 0x080fe400078e02ff */
[----:B------:R-:W-:Y:S02]  /*02c0*/  IMAD R11, R8, R11, R5 ;  /* 0x0000000b080b7224 */ /* 0x000fe400078e0205 */
[----:B------:R-:W-:Y:S02]  /*02d0*/  IMAD.MOV.U32 R5, RZ, RZ, RZ ;  /* 0x000000ffff057224 */ /* 0x000fe400078e00ff */
[----:B------:R-:W-:Y:S01]  /*02e0*/  IMAD R7, R11, R4, RZ ;  /* 0x000000040b077224 */ /* 0x000fe200078e02ff */
[----:B------:R-:W-:Y:S06]  /*02f0*/  @!P0 BRA `(.L_x_7) ;  /* 0x0000000000f88947 */ /* 0x000fec0003800000 */
[----:B------:R-:W1:Y:S01]  /*0300*/  LDCU.64 UR6, c[0x0][0x388] ;  /* 0x00007100ff0677ac */ /* 0x000e620008000a00 */
[----:B------:R-:W-:Y:S01]  /*0310*/  LOP3.LUT R0, R4, 0x7ffffff8, RZ, 0xc0, !PT ;  /* 0x7ffffff804007812 */ /* 0x000fe200078ec0ff */
[----:B------:R-:W-:Y:S01]  /*0320*/  IMAD.MOV.U32 R5, RZ, RZ, RZ ;  /* 0x000000ffff057224 */ /* 0x000fe200078e00ff */
[----:B------:R-:W-:Y:S01]  /*0330*/  MOV R8, R9 ;  /* 0x0000000900087202 */ /* 0x000fe20000000f00 */
[----:B------:R-:W2:Y:S01]  /*0340*/  LDCU.64 UR4, c[0x0][0x390] ;  /* 0x00007200ff0477ac */ /* 0x000ea20008000a00 */
[----:B------:R-:W-:Y:S02]  /*0350*/  IMAD.MOV.U32 R14, RZ, RZ, R7 ;  /* 0x000000ffff0e7224 */ /* 0x000fe400078e0007 */
[----:B------:R-:W-:Y:S01]  /*0360*/  IMAD.MOV R6, RZ, RZ, -R0 ;  /* 0x000000ffff067224 */ /* 0x000fe200078e0a00 */
[----:B-1----:R-:W-:Y:S02]  /*0370*/  UIADD3 UR6, UP0, UPT, UR6, 0x10, URZ ;  /* 0x0000001006067890 */ /* 0x002fe4000ff1e0ff */
[----:B--2---:R-:W-:-:S02]  /*0380*/  UIADD3 UR4, UP1, UPT, UR4, 0x10, URZ ;  /* 0x0000001004047890 */ /* 0x004fc4000ff3e0ff */
[----:B------:R-:W-:Y:S02]  /*0390*/  UIADD3.X UR7, UPT, UPT, URZ, UR7, URZ, UP0, !UPT ;  /* 0x00000007ff077290 */ /* 0x000fe400087fe4ff */
[----:B------:R-:W-:-:S12]  /*03a0*/  UIADD3.X UR5, UPT, UPT, URZ, UR5, URZ, UP1, !UPT ;  /* 0x00000005ff057290 */ /* 0x000fd80008ffe4ff */
.L_x_8:
[----:B------:R-:W-:Y:S01]  /*03b0*/  MOV R11, UR7 ;  /* 0x00000007000b7c02 */ /* 0x000fe20008000f00 */
[----:B------:R-:W-:Y:S02]  /*03c0*/  IMAD.U32 R10, RZ, RZ, UR6 ;  /* 0x00000006ff0a7e24 */ /* 0x000fe4000f8e00ff */
[----:B------:R-:W-:Y:S02]  /*03d0*/  IMAD.U32 R12, RZ, RZ, UR4 ;  /* 0x00000004ff0c7e24 */ /* 0x000fe4000f8e00ff */
[----:B------:R-:W-:Y:S02]  /*03e0*/  IMAD.U32 R13, RZ, RZ, UR5 ;  /* 0x00000005ff0d7e24 */ /* 0x000fe4000f8e00ff */
[----:B------:R-:W-:-:S04]  /*03f0*/  IMAD.WIDE R10, R8, 0x4, R10 ;  /* 0x00000004080a7825 */ /* 0x000fc800078e020a */
[----:B------:R-:W-:Y:S01]  /*0400*/  IMAD.WIDE R12, R14, 0x4, R12 ;  /* 0x000000040e0c7825 */ /* 0x000fe200078e020c */
[----:B--2---:R-:W2:Y:S04]  /*0410*/  LDG.E R15, desc[UR8][R10.64+-0x10] ;  /* 0xfffff0080a0f7981 */ /* 0x004ea8000c1e1900 */
[----:B------:R-:W2:Y:S02]  /*0420*/  LDG.E R16, desc[UR8][R12.64+-0x10] ;  /* 0xfffff0080c107981 */ /* 0x000ea4000c1e1900 */
[----:B--2---:R-:W-:-:S04]  /*0430*/  LOP3.LUT R16, R16, R15, RZ, 0x3c, !PT ;  /* 0x0000000f10107212 */ /* 0x004fc800078e3cff */
[----:B------:R-:W-:-:S05]  /*0440*/  IADD3 R5, PT, PT, R16, R5, RZ ;  /* 0x0000000510057210 */ /* 0x000fca0007ffe0ff */
[----:B------:R1:W-:Y:S04]  /*0450*/  STG.E desc[UR8][R2.64], R5 ;  /* 0x0000000502007986 */ /* 0x0003e8000c101908 */
[----:B------:R-:W2:Y:S04]  /*0460*/  LDG.E R15, desc[UR8][R10.64+-0xc] ;  /* 0xfffff4080a0f7981 */ /* 0x000ea8000c1e1900 */
[----:B------:R-:W2:Y:S02]  /*0470*/  LDG.E R16, desc[UR8][R12.64+-0xc] ;  /* 0xfffff4080c107981 */ /* 0x000ea4000c1e1900 */
[----:B--2---:R-:W-:-:S05]  /*0480*/  LOP3.LUT R16, R16, R15, RZ, 0x3c, !PT ;  /* 0x0000000f10107212 */ /* 0x004fca00078e3cff */
[----:B------:R-:W-:-:S05]  /*0490*/  IMAD.IADD R15, R5, 0x1, R16 ;  /* 0x00000001050f7824 */ /* 0x000fca00078e0210 */
[----:B------:R2:W-:Y:S04]  /*04a0*/  STG.E desc[UR8][R2.64], R15 ;  /* 0x0000000f02007986 */ /* 0x0005e8000c101908 */
[----:B------:R-:W3:Y:S04]  /*04b0*/  LDG.E R16, desc[UR8][R10.64+-0x8] ;  /* 0xfffff8080a107981 */ /* 0x000ee8000c1e1900 */
[----:B------:R-:W3:Y:S02]  /*04c0*/  LDG.E R19, desc[UR8][R12.64+-0x8] ;  /* 0xfffff8080c137981 */ /* 0x000ee4000c1e1900 */
[----:B---3--:R-:W-:-:S05]  /*04d0*/  LOP3.LUT R16, R19, R16, RZ, 0x3c, !PT ;  /* 0x0000001013107212 */ /* 0x008fca00078e3cff */
[----:B------:R-:W-:-:S05]  /*04e0*/  IMAD.IADD R19, R15, 0x1, R16 ;  /* 0x000000010f137824 */ /* 0x000fca00078e0210 */
[----:B------:R3:W-:Y:S04]  /*04f0*/  STG.E desc[UR8][R2.64], R19 ;  /* 0x0000001302007986 */ /* 0x0007e8000c101908 */
[----:B-1----:R-:W4:Y:S04]  /*0500*/  LDG.E R5, desc[UR8][R10.64+-0x4] ;  /* 0xfffffc080a057981 */ /* 0x002f28000c1e1900 */
[----:B------:R-:W4:Y:S02]  /*0510*/  LDG.E R16, desc[UR8][R12.64+-0x4] ;  /* 0xfffffc080c107981 */ /* 0x000f24000c1e1900 */
[----:B----4-:R-:W-:-:S04]  /*0520*/  LOP3.LUT R16, R16, R5, RZ, 0x3c, !PT ;  /* 0x0000000510107212 */ /* 0x010fc800078e3cff */
[----:B------:R-:W-:-:S05]  /*0530*/  IADD3 R5, PT, PT, R19, R16, RZ ;  /* 0x0000001013057210 */ /* 0x000fca0007ffe0ff */
[----:B------:R1:W-:Y:S04]  /*0540*/  STG.E desc[UR8][R2.64], R5 ;  /* 0x0000000502007986 */ /* 0x0003e8000c101908 */
[----:B--2---:R-:W2:Y:S04]  /*0550*/  LDG.E R15, desc[UR8][R10.64] ;  /* 0x000000080a0f7981 */ /* 0x004ea8000c1e1900 */
[----:B------:R-:W2:Y:S02]  /*0560*/  LDG.E R16, desc[UR8][R12.64] ;  /* 0x000000080c107981 */ /* 0x000ea4000c1e1900 */
[----:B--2---:R-:W-:-:S05]  /*0570*/  LOP3.LUT R16, R16, R15, RZ, 0x3c, !PT ;  /* 0x0000000f10107212 */ /* 0x004fca00078e3cff */
[----:B------:R-:W-:-:S05]  /*0580*/  IMAD.IADD R15, R5, 0x1, R16 ;  /* 0x00000001050f7824 */ /* 0x000fca00078e0210 */
[----:B------:R2:W-:Y:S04]  /*0590*/  STG.E desc[UR8][R2.64], R15 ;  /* 0x0000000f02007986 */ /* 0x0005e8000c101908 */
[----:B------:R-:W4:Y:S04]  /*05a0*/  LDG.E R16, desc[UR8][R10.64+0x4] ;  /* 0x000004080a107981 */ /* 0x000f28000c1e1900 */
[----:B---3--:R-:W4:Y:S02]  /*05b0*/  LDG.E R19, desc[UR8][R12.64+0x4] ;  /* 0x000004080c137981 */ /* 0x008f24000c1e1900 */
[----:B----4-:R-:W-:-:S05]  /*05c0*/  LOP3.LUT R16, R19, R16, RZ, 0x3c, !PT ;  /* 0x0000001013107212 */ /* 0x010fca00078e3cff */
[----:B------:R-:W-:-:S05]  /*05d0*/  IMAD.IADD R19, R15, 0x1, R16 ;  /* 0x000000010f137824 */ /* 0x000fca00078e0210 */
[----:B------:R2:W-:Y:S04]  /*05e0*/  STG.E desc[UR8][R2.64], R19 ;  /* 0x0000001302007986 */ /* 0x0005e8000c101908 */
[----:B-1----:R-:W3:Y:S04]  /*05f0*/  LDG.E R5, desc[UR8][R10.64+0x8] ;  /* 0x000008080a057981 */ /* 0x002ee8000c1e1900 */
[----:B------:R-:W3:Y:S02]  /*0600*/  LDG.E R16, desc[UR8][R12.64+0x8] ;  /* 0x000008080c107981 */ /* 0x000ee4000c1e1900 */
[----:B---3--:R-:W-:-:S04]  /*0610*/  LOP3.LUT R16, R16, R5, RZ, 0x3c, !PT ;  /* 0x0000000510107212 */ /* 0x008fc800078e3cff */
[----:B------:R-:W-:-:S05]  /*0620*/  IADD3 R21, PT, PT, R19, R16, RZ ;  /* 0x0000001013157210 */ /* 0x000fca0007ffe0ff */
[----:B------:R2:W-:Y:S04]  /*0630*/  STG.E desc[UR8][R2.64], R21 ;  /* 0x0000001502007986 */ /* 0x0005e8000c101908 */
[----:B------:R-:W3:Y:S04]  /*0640*/  LDG.E R5, desc[UR8][R10.64+0xc] ;  /* 0x00000c080a057981 */ /* 0x000ee8000c1e1900 */
[----:B------:R-:W3:Y:S01]  /*0650*/  LDG.E R16, desc[UR8][R12.64+0xc] ;  /* 0x00000c080c107981 */ /* 0x000ee2000c1e1900 */
[----:B------:R-:W-:Y:S01]  /*0660*/  VIADD R6, R6, 0x8 ;  /* 0x0000000806067836 */ /* 0x000fe20000000000 */
[----:B------:R-:W-:Y:S01]  /*0670*/  IADD3 R8, PT, PT, R8, 0x8, RZ ;  /* 0x0000000808087810 */ /* 0x000fe20007ffe0ff */
[----:B------:R-:W-:-:S03]  /*0680*/  VIADD R14, R14, 0x8 ;  /* 0x000000080e0e7836 */ /* 0x000fc60000000000 */
[----:B------:R-:W-:Y:S02]  /*0690*/  ISETP.NE.AND P0, PT, R6, RZ, PT ;  /* 0x000000ff0600720c */ /* 0x000fe40003f05270 */
[----:B---3--:R-:W-:-:S05]  /*06a0*/  LOP3.LUT R16, R16, R5, RZ, 0x3c, !PT ;  /* 0x0000000510107212 */ /* 0x008fca00078e3cff */
[----:B------:R-:W-:-:S05]  /*06b0*/  IMAD.IADD R5, R21, 0x1, R16 ;  /* 0x0000000115057824 */ /* 0x000fca00078e0210 */
[----:B------:R2:W-:Y:S01]  /*06c0*/  STG.E desc[UR8][R2.64], R5 ;  /* 0x0000000502007986 */ /* 0x0005e2000c101908 */
[----:B------:R-:W-:Y:S05]  /*06d0*/  @P0 BRA `(.L_x_8) ;  /* 0xfffffffc00340947 */ /* 0x000fea000383ffff */
.L_x_7:
[----:B------:R-:W-:Y:S05]  /*06e0*/  @!P1 EXIT ;  /* 0x000000000000994d */ /* 0x000fea0003800000 */
[----:B------:R-:W-:Y:S02]  /*06f0*/  ISETP.GE.U32.AND P0, PT, R17, 0x4, PT ;  /* 0x000000041100780c */ /* 0x000fe40003f06070 */
[----:B------:R-:W-:-:S04]  /*0700*/  LOP3.LUT R8, R4, 0x3, RZ, 0xc0, !PT ;  /* 0x0000000304087812 */ /* 0x000fc800078ec0ff */
[----:B------:R-:W-:-:S07]  /*0710*/  ISETP.NE.AND P1, PT, R8, RZ, PT ;  /* 0x000000ff0800720c */ /* 0x000fce0003f25270 */
[----:B------:R-:W-:Y:S06]  /*0720*/  @!P0 BRA `(.L_x_9) ;  /* 0x00000000006c8947 */ /* 0x000fec0003800000 */
[----:B------:R-:W1:Y:S01]  /*0730*/  LDC.64 R10, c[0x0][0x388] ;  /* 0x0000e200ff0a7b82 */ /* 0x000e620000000a00 */
[----:B------:R-:W-:Y:S01]  /*0740*/  IADD3 R17, PT, PT, R7, R0, RZ ;  /* 0x0000000007117210 */ /* 0x000fe20007ffe0ff */
[----:B--2---:R-:W-:-:S06]  /*0750*/  IMAD.IADD R15, R9, 0x1, R0 ;  /* 0x00000001090f7824 */ /* 0x004fcc00078e0200 */
[----:B------:R-:W2:Y:S01]  /*0760*/  LDC.64 R12, c[0x0][0x390] ;  /* 0x0000e400ff0c7b82 */ /* 0x000ea20000000a00 */
[----:B-1----:R-:W-:-:S05]  /*0770*/  IMAD.WIDE R10, R15, 0x4, R10 ;  /* 0x000000040f0a7825 */ /* 0x002fca00078e020a */
[----:B------:R-:W3:Y:S01]  /*0780*/  LDG.E R6, desc[UR8][R10.64] ;  /* 0x000000080a067981 */ /* 0x000ee2000c1e1900 */
[----:B--2---:R-:W-:-:S05]  /*0790*/  IMAD.WIDE R12, R17, 0x4, R12 ;  /* 0x00000004110c7825 */ /* 0x004fca00078e020c */
[----:B------:R-:W3:Y:S02]  /*07a0*/  LDG.E R15, desc[UR8][R12.64] ;  /* 0x000000080c0f7981 */ /* 0x000ee4000c1e1900 */
[----:B---3--:R-:W-:-:S05]  /*07b0*/  LOP3.LUT R6, R15, R6, RZ, 0x3c, !PT ;  /* 0x000000060f067212 */ /* 0x008fca00078e3cff */
[----:B------:R-:W-:-:S05]  /*07c0*/  IMAD.IADD R5, R5, 0x1, R6 ;  /* 0x0000000105057824 */ /* 0x000fca00078e0206 */
[----:B------:R1:W-:Y:S04]  /*07d0*/  STG.E desc[UR8][R2.64], R5 ;  /* 0x0000000502007986 */ /* 0x0003e8000c101908 */
[----:B------:R-:W2:Y:S04]  /*07e0*/  LDG.E R6, desc[UR8][R10.64+0x4] ;  /* 0x000004080a067981 */ /* 0x000ea8000c1e1900 */
[----:B------:R-:W2:Y:S02]  /*07f0*/  LDG.E R15, desc[UR8][R12.64+0x4] ;  /* 0x000004080c0f7981 */ /* 0x000ea4000c1e1900 */
[----:B--2---:R-:W-:-:S05]  /*0800*/  LOP3.LUT R6, R15, R6, RZ, 0x3c, !PT ;  /* 0x000000060f067212 */ /* 0x004fca00078e3cff */
[----:B------:R-:W-:-:S05]  /*0810*/  IMAD.IADD R15, R5, 0x1, R6 ;  /* 0x00000001050f7824 */ /* 0x000fca00078e0206 */
[----:B------:R3:W-:Y:S04]  /*0820*/  STG.E desc[UR8][R2.64], R15 ;  /* 0x0000000f02007986 */ /* 0x0007e8000c101908 */
[----:B------:R-:W2:Y:S04]  /*0830*/  LDG.E R6, desc[UR8][R10.64+0x8] ;  /* 0x000008080a067981 */ /* 0x000ea8000c1e1900 */
[----:B------:R-:W2:Y:S02]  /*0840*/  LDG.E R17, desc[UR8][R12.64+0x8] ;  /* 0x000008080c117981 */ /* 0x000ea4000c1e1900 */
[----:B--2---:R-:W-:-:S04]  /*0850*/  LOP3.LUT R6, R17, R6, RZ, 0x3c, !PT ;  /* 0x0000000611067212 */ /* 0x004fc800078e3cff */
[----:B------:R-:W-:-:S05]  /*0860*/  IADD3 R17, PT, PT, R15, R6, RZ ;  /* 0x000000060f117210 */ /* 0x000fca0007ffe0ff */
[----:B------:R3:W-:Y:S04]  /*0870*/  STG.E desc[UR8][R2.64], R17 ;  /* 0x0000001102007986 */ /* 0x0007e8000c101908 */
[----:B-1----:R-:W2:Y:S04]  /*0880*/  LDG.E R5, desc[UR8][R10.64+0xc] ;  /* 0x00000c080a057981 */ /* 0x002ea8000c1e1900 */
[----:B------:R-:W2:Y:S01]  /*0890*/  LDG.E R6, desc[UR8][R12.64+0xc] ;  /* 0x00000c080c067981 */ /* 0x000ea2000c1e1900 */
[----:B------:R-:W-:Y:S01]  /*08a0*/  VIADD R0, R0, 0x4 ;  /* 0x0000000400007836 */ /* 0x000fe20000000000 */
[----:B--2---:R-:W-:-:S05]  /*08b0*/  LOP3.LUT R6, R6, R5, RZ, 0x3c, !PT ;  /* 0x0000000506067212 */ /* 0x004fca00078e3cff */
[----:B------:R-:W-:-:S05]  /*08c0*/  IMAD.IADD R5, R17, 0x1, R6 ;  /* 0x0000000111057824 */ /* 0x000fca00078e0206 */
[----:B------:R3:W-:Y:S02]  /*08d0*/  STG.E desc[UR8][R2.64], R5 ;  /* 0x0000000502007986 */ /* 0x0007e4000c101908 */
.L_x_9:
[----:B------:R-:W-:Y:S05]  /*08e0*/  @!P1 EXIT ;  /* 0x000000000000994d */ /* 0x000fea0003800000 */
[----:B------:R-:W-:Y:S02]  /*08f0*/  ISETP.NE.AND P0, PT, R8, 0x1, PT ;  /* 0x000000010800780c */ /* 0x000fe40003f05270 */
[----:B------:R-:W-:-:S04]  /*0900*/  LOP3.LUT R4, R4, 0x1, RZ, 0xc0, !PT ;  /* 0x0000000104047812 */ /* 0x000fc800078ec0ff */
[----:B------:R-:W-:-:S07]  /*0910*/  ISETP.NE.U32.AND P1, PT, R4, 0x1, PT ;  /* 0x000000010400780c */ /* 0x000fce0003f25070 */
[----:B------:R-:W-:Y:S06]  /*0920*/  @!P0 BRA `(.L_x_10) ;  /* 0x0000000000448947 */ /* 0x000fec0003800000 */
[----:B------:R-:W1:Y:S01]  /*0930*/  LDC.64 R10, c[0x0][0x388] ;  /* 0x0000e200ff0a7b82 */ /* 0x000e620000000a00 */
[----:B--23--:R-:W-:Y:S01]  /*0940*/  IADD3 R15, PT, PT, R9, R0, RZ ;  /* 0x00000000090f7210 */ /* 0x00cfe20007ffe0ff */
[----:B------:R-:W-:-:S06]  /*0950*/  IMAD.IADD R17, R7, 0x1, R0 ;  /* 0x0000000107117824 */ /* 0x000fcc00078e0200 */
        /* <DEDUP_REMOVED lines=9> */
[----:B------:R-:W2:Y:S01]  /*09f0*/  LDG.E R5, desc[UR8][R12.64+0x4] ;  /* 0x000004080c057981 */ /* 0x000ea2000c1e1900 */
[----:B------:R-:W-:Y:S01]  /*0a00*/  VIADD R0, R0, 0x2 ;  /* 0x0000000200007836 */ /* 0x000fe20000000000 */
[----:B--2---:R-:W-:-:S04]  /*0a10*/  LOP3.LUT R4, R5, R4, RZ, 0x3c, !PT ;  /* 0x0000000405047212 */ /* 0x004fc800078e3cff */
[----:B------:R-:W-:-:S05]  /*0a20*/  IADD3 R5, PT, PT, R15, R4, RZ ;  /* 0x000000040f057210 */ /* 0x000fca0007ffe0ff */
[----:B------:R1:W-:Y:S02]  /*0a30*/  STG.E desc[UR8][R2.64], R5 ;  /* 0x0000000502007986 */ /* 0x0003e4000c101908 */
.L_x_10:
[----:B------:R-:W-:Y:S05]  /*0a40*/  @P1 EXIT ;  /* 0x000000000000194d */ /* 0x000fea0003800000 */
[----:B------:R-:W4:Y:S01]  /*0a50*/  LDC.64 R10, c[0x0][0x388] ;  /* 0x0000e200ff0a7b82 */ /* 0x000f220000000a00 */
[----:B------:R-:W-:Y:S01]  /*0a60*/  IMAD.IADD R9, R9, 0x1, R0 ;  /* 0x0000000109097824 */ /* 0x000fe200078e0200 */
[----:B-123--:R-:W-:-:S06]  /*0a70*/  IADD3 R15, PT, PT, R7, R0, RZ ;  /* 0x00000000070f7210 */ /* 0x00efcc0007ffe0ff */
[----:B------:R-:W1:Y:S01]  /*0a80*/  LDC.64 R12, c[0x0][0x390] ;  /* 0x0000e400ff0c7b82 */ /* 0x000e620000000a00 */
[----:B----4-:R-:W-:-:S06]  /*0a90*/  IMAD.WIDE R6, R9, 0x4, R10 ;  /* 0x0000000409067825 */ /* 0x010fcc00078e020a */
[----:B------:R-:W2:Y:S01]  /*0aa0*/  LDG.E R6, desc[UR8][R6.64] ;  /* 0x0000000806067981 */ /* 0x000ea2000c1e1900 */
[----:B-1----:R-:W-:-:S06]  /*0ab0*/  IMAD.WIDE R8, R15, 0x4, R12 ;  /* 0x000000040f087825 */ /* 0x002fcc00078e020c */
[----:B------:R-:W2:Y:S02]  /*0ac0*/  LDG.E R9, desc[UR8][R8.64] ;  /* 0x0000000808097981 */ /* 0x000ea4000c1e1900 */
[----:B--2---:R-:W-:-:S05]  /*0ad0*/  LOP3.LUT R0, R9, R6, RZ, 0x3c, !PT ;  /* 0x0000000609007212 */ /* 0x004fca00078e3cff */
[----:B------:R-:W-:-:S05]  /*0ae0*/  IMAD.IADD R5, R0, 0x1, R5 ;  /* 0x0000000100057824 */ /* 0x000fca00078e0205 */
[----:B------:R-:W-:Y:S01]  /*0af0*/  STG.E desc[UR8][R2.64], R5 ;  /* 0x0000000502007986 */ /* 0x000fe2000c101908 */
[----:B------:R-:W-:Y:S05]  /*0b00*/  EXIT ;  /* 0x000000000000794d */ /* 0x000fea0003800000 */
.L_x_11:
        /* <DEDUP_REMOVED lines=15> */
.L_x_26:


//--------------------- .text._Z13ClassHVKerneliiiPiS_ --------------------------
	.section	.text._Z13ClassHVKerneliiiPiS_,"ax",@progbits
	.align	128
        .global         _Z13ClassHVKerneliiiPiS_
        .type           _Z13ClassHVKerneliiiPiS_,@function
        .size           _Z13ClassHVKerneliiiPiS_,(.L_x_27 - _Z13ClassHVKerneliiiPiS_)
        .other          _Z13ClassHVKerneliiiPiS_,@"STO_CUDA_ENTRY STV_DEFAULT"
_Z13ClassHVKerneliiiPiS_:
.text._Z13ClassHVKerneliiiPiS_:
[----:B------:R-:W-:Y:S01]  /*0000*/  LDC R1, c[0x0][0x37c] ;  /* 0x0000df00ff017b82 */ /* 0x000fe20000000800 */
[----:B------:R-:W0:Y:S07]  /*0010*/  S2R R7, SR_TID.X ;  /* 0x0000000000077919 */ /* 0x000e2e0000002100 */
[----:B------:R-:W0:Y:S01]  /*0020*/  S2UR UR4, SR_CTAID.X ;  /* 0x00000000000479c3 */ /* 0x000e220000002500 */
[----:B------:R-:W1:Y:S07]  /*0030*/  LDCU UR5, c[0x0][0x380] ;  /* 0x00007000ff0577ac */ /* 0x000e6e0008000800 */
[----:B------:R-:W0:Y:S02]  /*0040*/  LDC R0, c[0x0][0x360] ;  /* 0x0000d800ff007b82 */ /* 0x000e240000000800 */
[----:B0-----:R-:W-:-:S05]  /*0050*/  IMAD R7, R0, UR4, R7 ;  /* 0x0000000400077c24 */ /* 0x001fca000f8e0207 */
[----:B-1----:R-:W-:-:S13]  /*0060*/  ISETP.GE.AND P0, PT, R7, UR5, PT ;  /* 0x0000000507007c0c */ /* 0x002fda000bf06270 */
[----:B------:R-:W-:Y:S05]  /*0070*/  @P0 EXIT ;  /* 0x000000000000094d */ /* 0x000fea0003800000 */
[----:B------:R-:W0:Y:S01]  /*0080*/  LDC R8, c[0x0][0x384] ;  /* 0x0000e100ff087b82 */ /* 0x000e220000000800 */
[----:B------:R-:W1:Y:S01]  /*0090*/  LDCU.64 UR4, c[0x0][0x358] ;  /* 0x00006b00ff0477ac */ /* 0x000e620008000a00 */
[----:B0-----:R-:W-:-:S04]  /*00a0*/  IABS R5, R8 ;  /* 0x0000000800057213 */ /* 0x001fc80000000000 */
[----:B------:R-:W0:Y:S08]  /*00b0*/  I2F.RP R0, R5 ;  /* 0x0000000500007306 */ /* 0x000e300000209400 */
[----:B0-----:R-:W0:Y:S02]  /*00c0*/  MUFU.RCP R0, R0 ;  /* 0x0000000000007308 */ /* 0x001e240000001000 */
[----:B0-----:R-:W-:-:S06]  /*00d0*/  VIADD R2, R0, 0xffffffe ;  /* 0x0ffffffe00027836 */ /* 0x001fcc0000000000 */
[----:B------:R0:W2:Y:S02]  /*00e0*/  F2I.FTZ.U32.TRUNC.NTZ R3, R2 ;  /* 0x0000000200037305 */ /* 0x0000a4000021f000 */
[----:B0-----:R-:W-:Y:S02]  /*00f0*/  IMAD.MOV.U32 R2, RZ, RZ, RZ ;  /* 0x000000ffff027224 */ /* 0x001fe400078e00ff */
[----:B--2---:R-:W-:-:S04]  /*0100*/  IMAD.MOV R4, RZ, RZ, -R3 ;  /* 0x000000ffff047224 */ /* 0x004fc800078e0a03 */
[----:B------:R-:W-:Y:S01]  /*0110*/  IMAD R9, R4, R5, RZ ;  /* 0x0000000504097224 */ /* 0x000fe200078e02ff */
[----:B------:R-:W-:-:S03]  /*0120*/  IABS R4, R7 ;  /* 0x0000000700047213 */ /* 0x000fc60000000000 */
[----:B------:R-:W-:-:S06]  /*0130*/  IMAD.HI.U32 R3, R3, R9, R2 ;  /* 0x0000000903037227 */ /* 0x000fcc00078e0002 */
[----:B------:R-:W-:Y:S02]  /*0140*/  IMAD.HI.U32 R6, R3, R4, RZ ;  /* 0x0000000403067227 */ /* 0x000fe400078e00ff */
[----:B------:R-:W0:Y:S02]  /*0150*/  LDC.64 R2, c[0x0][0x390] ;  /* 0x0000e400ff027b82 */ /* 0x000e240000000a00 */
[----:B------:R-:W-:-:S04]  /*0160*/  IMAD.MOV R0, RZ, RZ, -R6 ;  /* 0x000000ffff007224 */ /* 0x000fc800078e0a06 */
[----:B------:R-:W-:-:S05]  /*0170*/  IMAD R0, R5, R0, R4 ;  /* 0x0000000005007224 */ /* 0x000fca00078e0204 */
[----:B------:R-:W-:-:S13]  /*0180*/  ISETP.GT.U32.AND P2, PT, R5, R0, PT ;  /* 0x000000000500720c */ /* 0x000fda0003f44070 */
[-C--:B------:R-:W-:Y:S01]  /*0190*/  @!P2 IADD3 R0, PT, PT, R0, -R5.reuse, RZ ;  /* 0x800000050000a210 */ /* 0x080fe20007ffe0ff */
[----:B------:R-:W-:Y:S01]  /*01a0*/  @!P2 VIADD R6, R6, 0x1 ;  /* 0x000000010606a836 */ /* 0x000fe20000000000 */
[----:B------:R-:W-:Y:S02]  /*01b0*/  ISETP.NE.AND P2, PT, R8, RZ, PT ;  /* 0x000000ff0800720c */ /* 0x000fe40003f45270 */
[----:B------:R-:W-:Y:S02]  /*01c0*/  ISETP.GE.U32.AND P0, PT, R0, R5, PT ;  /* 0x000000050000720c */ /* 0x000fe40003f06070 */
[----:B------:R-:W2:Y:S01]  /*01d0*/  LDC.64 R4, c[0x0][0x398] ;  /* 0x0000e600ff047b82 */ /* 0x000ea20000000a00 */
[----:B------:R-:W-:-:S04]  /*01e0*/  LOP3.LUT R0, R7, R8, RZ, 0x3c, !PT ;  /* 0x0000000807007212 */ /* 0x000fc800078e3cff */
[----:B------:R-:W-:-:S06]  /*01f0*/  ISETP.GE.AND P1, PT, R0, RZ, PT ;  /* 0x000000ff0000720c */ /* 0x000fcc0003f26270 */
[----:B------:R-:W-:-:S07]  /*0200*/  @P0 VIADD R6, R6, 0x1 ;  /* 0x0000000106060836 */ /* 0x000fce0000000000 */
[----:B------:R-:W-:Y:S02]  /*0210*/  @!P1 IADD3 R6, PT, PT, -R6, RZ, RZ ;  /* 0x000000ff06069210 */ /* 0x000fe40007ffe1ff */
[----:B------:R-:W-:-:S05]  /*0220*/  @!P2 LOP3.LUT R6, RZ, R8, RZ, 0x33, !PT ;  /* 0x00000008ff06a212 */ /* 0x000fca00078e33ff */
[----:B--2---:R-:W-:-:S06]  /*0230*/  IMAD.WIDE R4, R6, 0x4, R4 ;  /* 0x0000000406047825 */ /* 0x004fcc00078e0204 */
[----:B-1----:R-:W2:Y:S01]  /*0240*/  LDG.E R4, desc[UR4][R4.64] ;  /* 0x0000000404047981 */ /* 0x002ea2000c1e1900 */
[----:B0-----:R-:W-:-:S05]  /*0250*/  IMAD.WIDE R2, R7, 0x4, R2 ;  /* 0x0000000407027825 */ /* 0x001fca00078e0202 */
[----:B------:R-:W3:Y:S01]  /*0260*/  LDG.E R0, desc[UR4][R2.64] ;  /* 0x0000000402007981 */ /* 0x000ee2000c1e1900 */
[----:B--2---:R-:W-:-:S04]  /*0270*/  LEA.HI R6, R4, R4, RZ, 0x1 ;  /* 0x0000000404067211 */ /* 0x004fc800078f08ff */
[----:B------:R-:W-:-:S04]  /*0280*/  SHF.R.S32.HI R7, RZ, 0x1, R6 ;  /* 0x00000001ff077819 */ /* 0x000fc80000011406 */
[----:B---3--:R-:W-:-:S04]  /*0290*/  ISETP.GE.AND P0, PT, R0, R7, PT ;  /* 0x000000070000720c */ /* 0x008fc80003f06270 */
[----:B------:R-:W-:-:S05]  /*02a0*/  SEL R7, RZ, 0x1, !P0 ;  /* 0x00000001ff077807 */ /* 0x000fca0004000000 */
[----:B------:R-:W-:Y:S01]  /*02b0*/  STG.E desc[UR4][R2.64], R7 ;  /* 0x0000000702007986 */ /* 0x000fe2000c101904 */
[----:B------:R-:W-:Y:S05]  /*02c0*/  EXIT ;  /* 0x000000000000794d */ /* 0x000fea0003800000 */
.L_x_12:
        /* <DEDUP_REMOVED lines=11> */
.L_x_27:


//--------------------- .text._Z16ClassHVAddKerneliiPiS_S_S_ --------------------------
	.section	.text._Z16ClassHVAddKerneliiPiS_S_S_,"ax",@progbits
	.align	128
        .global         _Z16ClassHVAddKerneliiPiS_S_S_
        .type           _Z16ClassHVAddKerneliiPiS_S_S_,@function
        .size           _Z16ClassHVAddKerneliiPiS_S_S_,(.L_x_28 - _Z16ClassHVAddKerneliiPiS_S_S_)
        .other          _Z16ClassHVAddKerneliiPiS_S_S_,@"STO_CUDA_ENTRY STV_DEFAULT"
_Z16ClassHVAddKerneliiPiS_S_S_:
.text._Z16ClassHVAddKerneliiPiS_S_S_:
        /* <DEDUP_REMOVED lines=9> */
[----:B------:R-:W1:Y:S07]  /*0090*/  LDCU.64 UR4, c[0x0][0x358] ;  /* 0x00006b00ff0477ac */ /* 0x000e6e0008000a00 */
[----:B------:R-:W0:Y:S08]  /*00a0*/  LDC.64 R2, c[0x0][0x388] ;  /* 0x0000e200ff027b82 */ /* 0x000e300000000a00 */
[----:B------:R-:W2:Y:S08]  /*00b0*/  LDC.64 R6, c[0x0][0x390] ;  /* 0x0000e400ff067b82 */ /* 0x000eb00000000a00 */
[----:B------:R-:W3:Y:S01]  /*00c0*/  LDC.64 R4, c[0x0][0x398] ;  /* 0x0000e600ff047b82 */ /* 0x000ee20000000a00 */
[----:B0-----:R-:W-:-:S06]  /*00d0*/  IMAD.WIDE R2, R11, 0x4, R2 ;  /* 0x000000040b027825 */ /* 0x001fcc00078e0202 */
[----:B-1----:R-:W4:Y:S01]  /*00e0*/  LDG.E R3, desc[UR4][R2.64] ;  /* 0x0000000402037981 */ /* 0x002f22000c1e1900 */
[----:B------:R-:W-:-:S04]  /*00f0*/  IMAD R11, R11, UR6, R0 ;  /* 0x000000060b0b7c24 */ /* 0x000fc8000f8e0200 */
[----:B--2---:R-:W-:-:S06]  /*0100*/  IMAD.WIDE R6, R11, 0x4, R6 ;  /* 0x000000040b067825 */ /* 0x004fcc00078e0206 */
[----:B------:R-:W2:Y:S01]  /*0110*/  LDG.E R7, desc[UR4][R6.64] ;  /* 0x0000000406077981 */ /* 0x000ea2000c1e1900 */
[----:B----4-:R-:W-:-:S04]  /*0120*/  IMAD R9, R3, UR6, R0 ;  /* 0x0000000603097c24 */ /* 0x010fc8000f8e0200 */
[----:B---3--:R-:W-:-:S05]  /*0130*/  IMAD.WIDE R4, R9, 0x4, R4 ;  /* 0x0000000409047825 */ /* 0x008fca00078e0204 */
[----:B------:R-:W2:Y:S02]  /*0140*/  LDG.E R0, desc[UR4][R4.64] ;  /* 0x0000000404007981 */ /* 0x000ea4000c1e1900 */
[----:B--2---:R-:W-:-:S05]  /*0150*/  IADD3 R9, PT, PT, R0, R7, RZ ;  /* 0x0000000700097210 */ /* 0x004fca0007ffe0ff */
[----:B------:R-:W-:Y:S01]  /*0160*/  STG.E desc[UR4][R4.64], R9 ;  /* 0x0000000904007986 */ /* 0x000fe2000c101904 */
[----:B------:R-:W-:Y:S05]  /*0170*/  EXIT ;  /* 0x000000000000794d */ /* 0x000fea0003800000 */
.L_x_13:
        /* <DEDUP_REMOVED lines=16> */
.L_x_28:


//--------------------- .text._Z14SampleHVKerneliiiiPiS_S_S_ --------------------------
	.section	.text._Z14SampleHVKerneliiiiPiS_S_S_,"ax",@progbits
	.align	128
        .global         _Z14SampleHVKerneliiiiPiS_S_S_
        .type           _Z14SampleHVKerneliiiiPiS_S_S_,@function
        .size           _Z14SampleHVKerneliiiiPiS_S_S_,(.L_x_29 - _Z14SampleHVKerneliiiiPiS_S_S_)
        .other          _Z14SampleHVKerneliiiiPiS_S_S_,@"STO_CUDA_ENTRY STV_DEFAULT"
_Z14SampleHVKerneliiiiPiS_S_S_:
.text._Z14SampleHVKerneliiiiPiS_S_S_:
[----:B------:R-:W-:Y:S08]  /*0000*/  LDC R1, c[0x0][0x37c] ;  /* 0x0000df00ff017b82 */ /* 0x000ff00000000800 */
[----:B------:R-:W0:Y:S01]  /*0010*/  LDC R0, c[0x0][0x384] ;  /* 0x0000e100ff007b82 */ /* 0x000e220000000800 */
[----:B------:R-:W1:Y:S01]  /*0020*/  S2R R5, SR_TID.X ;  /* 0x0000000000057919 */ /* 0x000e620000002100 */
[----:B------:R-:W2:Y:S06]  /*0030*/  LDCU UR5, c[0x0][0x380] ;  /* 0x00007000ff0577ac */ /* 0x000eac0008000800 */
[----:B------:R-:W1:Y:S08]  /*0040*/  S2UR UR4, SR_CTAID.X ;  /* 0x00000000000479c3 */ /* 0x000e700000002500 */
[----:B------:R-:W1:Y:S01]  /*0050*/  LDC R6, c[0x0][0x360] ;  /* 0x0000d800ff067b82 */ /* 0x000e620000000800 */
[----:B0-----:R-:W-:-:S04]  /*0060*/  IABS R9, R0 ;  /* 0x0000000000097213 */ /* 0x001fc80000000000 */
[----:B------:R-:W0:Y:S01]  /*0070*/  I2F.RP R4, R9 ;  /* 0x0000000900047306 */ /* 0x000e220000209400 */
[----:B-1----:R-:W-:-:S07]  /*0080*/  IMAD R5, R6, UR4, R5 ;  /* 0x0000000406057c24 */ /* 0x002fce000f8e0205 */
[----:B0-----:R-:W0:Y:S01]  /*0090*/  MUFU.RCP R4, R4 ;  /* 0x0000000400047308 */ /* 0x001e220000001000 */
[----:B--2---:R-:W-:Y:S02]  /*00a0*/  ISETP.GE.AND P0, PT, R5, UR5, PT ;  /* 0x0000000505007c0c */ /* 0x004fe4000bf06270 */
[----:B------:R-:W-:Y:S02]  /*00b0*/  IABS R6, R5 ;  /* 0x0000000500067213 */ /* 0x000fe40000000000 */
[----:B0-----:R-:W-:-:S04]  /*00c0*/  IADD3 R2, PT, PT, R4, 0xffffffe, RZ ;  /* 0x0ffffffe04027810 */ /* 0x001fc80007ffe0ff */
[----:B------:R-:W0:Y:S02]  /*00d0*/  F2I.FTZ.U32.TRUNC.NTZ R3, R2 ;  /* 0x0000000200037305 */ /* 0x000e24000021f000 */
[----:B0-----:R-:W-:-:S05]  /*00e0*/  IADD3 R8, PT, PT, RZ, -R3, RZ ;  /* 0x80000003ff087210 */ /* 0x001fca0007ffe0ff */
[----:B------:R-:W-:Y:S01]  /*00f0*/  IMAD R7, R8, R9, RZ ;  /* 0x0000000908077224 */ /* 0x000fe200078e02ff */
[----:B------:R-:W-:Y:S06]  /*0100*/  @P0 EXIT ;  /* 0x000000000000094d */ /* 0x000fec0003800000 */
[----:B------:R-:W-:Y:S01]  /*0110*/  HFMA2 R2, -RZ, RZ, 0, 0 ;  /* 0x00000000ff027431 */ /* 0x000fe200000001ff */
[----:B------:R-:W0:Y:S01]  /*0120*/  LDCU.64 UR12, c[0x0][0x358] ;  /* 0x00006b00ff0c77ac */ /* 0x000e220008000a00 */
[----:B------:R-:W-:Y:S01]  /*0130*/  ISETP.GE.AND P2, PT, R5, RZ, PT ;  /* 0x000000ff0500720c */ /* 0x000fe20003f46270 */
[----:B------:R-:W-:Y:S01]  /*0140*/  IMAD.MOV.U32 R13, RZ, RZ, RZ ;  /* 0x000000ffff0d7224 */ /* 0x000fe200078e00ff */
[----:B------:R-:W1:Y:S01]  /*0150*/  LDCU UR7, c[0x0][0x38c] ;  /* 0x00007180ff0777ac */ /* 0x000e620008000800 */
[----:B------:R-:W-:Y:S02]  /*0160*/  IMAD.HI.U32 R4, R3, R7, R2 ;  /* 0x0000000703047227 */ /* 0x000fe400078e0002 */
[----:B------:R-:W2:Y:S04]  /*0170*/  LDC.64 R2, c[0x0][0x398] ;  /* 0x0000e600ff027b82 */ /* 0x000ea80000000a00 */
[----:B------:R-:W-:-:S05]  /*0180*/  IMAD.HI.U32 R4, R4, R6, RZ ;  /* 0x0000000604047227 */ /* 0x000fca00078e00ff */
[----:B------:R-:W-:Y:S01]  /*0190*/  IADD3 R7, PT, PT, -R4, RZ, RZ ;  /* 0x000000ff04077210 */ /* 0x000fe20007ffe1ff */
[----:B-1----:R-:W-:-:S04]  /*01a0*/  UISETP.GE.AND UP0, UPT, UR7, 0x1, UPT ;  /* 0x000000010700788c */ /* 0x002fc8000bf06270 */
[----:B------:R-:W-:-:S05]  /*01b0*/  IMAD R6, R9, R7, R6 ;  /* 0x0000000709067224 */ /* 0x000fca00078e0206 */
[----:B------:R-:W-:Y:S01]  /*01c0*/  ISETP.GT.U32.AND P1, PT, R9, R6, PT ;  /* 0x000000060900720c */ /* 0x000fe20003f24070 */
[----:B--2---:R-:W-:-:S05]  /*01d0*/  IMAD.WIDE R2, R5, 0x4, R2 ;  /* 0x0000000405027825 */ /* 0x004fca00078e0202 */
[----:B0-----:R0:W-:Y:S07]  /*01e0*/  STG.E desc[UR12][R2.64], RZ ;  /* 0x000000ff02007986 */ /* 0x0011ee000c10190c */
[----:B------:R-:W-:-:S04]  /*01f0*/  @!P1 IADD3 R6, PT, PT, R6, -R9, RZ ;  /* 0x8000000906069210 */ /* 0x000fc80007ffe0ff */
[----:B------:R-:W-:Y:S02]  /*0200*/  ISETP.GT.U32.AND P0, PT, R9, R6, PT ;  /* 0x000000060900720c */ /* 0x000fe40003f04070 */
[----:B------:R-:W-:-:S04]  /*0210*/  IADD3 R7, PT, PT, R6, -R9, RZ ;  /* 0x8000000906077210 */ /* 0x000fc80007ffe0ff */
[----:B------:R-:W-:-:S04]  /*0220*/  SEL R7, R7, R6, !P0 ;  /* 0x0000000607077207 */ /* 0x000fc80004000000 */
[----:B------:R-:W-:Y:S01]  /*0230*/  @!P2 IADD3 R7, PT, PT, -R7, RZ, RZ ;  /* 0x000000ff0707a210 */ /* 0x000fe20007ffe1ff */
[----:B0-----:R-:W-:Y:S06]  /*0240*/  BRA.U !UP0, `(.L_x_14) ;  /* 0x0000000d08247547 */ /* 0x001fec000b800000 */
[----:B------:R-:W-:Y:S01]  /*0250*/  ISETP.GE.U32.AND P2, PT, R6, R9, PT ;  /* 0x000000090600720c */ /* 0x000fe20003f46070 */
[----:B------:R-:W-:Y:S01]  /*0260*/  UISETP.GE.U32.AND UP1, UPT, UR7, 0x8, UPT ;  /* 0x000000080700788c */ /* 0x000fe2000bf26070 */
[----:B------:R-:W-:Y:S01]  /*0270*/  LOP3.LUT R5, R5, R0, RZ, 0x3c, !PT ;  /* 0x0000000005057212 */ /* 0x000fe200078e3cff */
[----:B------:R-:W-:Y:S01]  /*0280*/  ULOP3.LUT UR10, UR7, 0x7, URZ, 0xc0, !UPT ;  /* 0x00000007070a7892 */ /* 0x000fe2000f8ec0ff */
[----:B------:R-:W-:Y:S01]  /*0290*/  @!P1 IADD3 R4, PT, PT, R4, 0x1, RZ ;  /* 0x0000000104049810 */ /* 0x000fe20007ffe0ff */
[----:B------:R-:W-:Y:S01]  /*02a0*/  IMAD.MOV.U32 R13, RZ, RZ, RZ ;  /* 0x000000ffff0d7224 */ /* 0x000fe200078e00ff */
[----:B------:R-:W-:Y:S01]  /*02b0*/  ISETP.GE.AND P0, PT, R5, RZ, PT ;  /* 0x000000ff0500720c */ /* 0x000fe20003f06270 */
[----:B------:R-:W-:Y:S01]  /*02c0*/  UISETP.NE.AND UP0, UPT, UR10, URZ, UPT ;  /* 0x000000ff0a00728c */ /* 0x000fe2000bf05270 */
[----:B------:R-:W-:Y:S01]  /*02d0*/  ISETP.NE.AND P1, PT, R0, RZ, PT ;  /* 0x000000ff0000720c */ /* 0x000fe20003f25270 */
[----:B------:R-:W-:-:S04]  /*02e0*/  UMOV UR4, URZ ;  /* 0x000000ff00047c82 */ /* 0x000fc80008000000 */
[----:B------:R-:W-:-:S04]  /*02f0*/  @P2 IADD3 R4, PT, PT, R4, 0x1, RZ ;  /* 0x0000000104042810 */ /* 0x000fc80007ffe0ff */
[----:B------:R-:W-:Y:S02]  /*0300*/  MOV R5, R4 ;  /* 0x0000000400057202 */ /* 0x000fe40000000f00 */
[----:B------:R-:W-:Y:S02]  /*0310*/  LOP3.LUT R4, RZ, R0, RZ, 0x33, !PT ;  /* 0x00000000ff047212 */ /* 0x000fe400078e33ff */
[----:B------:R-:W-:Y:S02]  /*0320*/  @!P0 IADD3 R5, PT, PT, -R5, RZ, RZ ;  /* 0x000000ff05058210 */ /* 0x000fe40007ffe1ff */
[C---:B------:R-:W-:Y:S02]  /*0330*/  SEL R9, R4.reuse, R7, !P1 ;  /* 0x0000000704097207 */ /* 0x040fe40004800000 */
[----:B------:R-:W-:-:S05]  /*0340*/  SEL R8, R4, R5, !P1 ;  /* 0x0000000504087207 */ /* 0x000fca0004800000 */
[----:B------:R-:W-:Y:S01]  /*0350*/  IMAD R8, R8, UR7, RZ ;  /* 0x0000000708087c24 */ /* 0x000fe2000f8e02ff */
[----:B------:R-:W-:Y:S06]  /*0360*/  BRA.U !UP1, `(.L_x_15) ;  /* 0x0000000509687547 */ /* 0x000fec000b800000 */
[----:B------:R-:W0:Y:S01]  /*0370*/  LDCU.64 UR8, c[0x0][0x390] ;  /* 0x00007200ff0877ac */ /* 0x000e220008000a00 */
[----:B------:R-:W-:Y:S02]  /*0380*/  MOV R13, RZ ;  /* 0x000000ff000d7202 */ /* 0x000fe40000000f00 */
[----:B------:R-:W-:Y:S01]  /*0390*/  MOV R10, R8 ;  /* 0x00000008000a7202 */ /* 0x000fe20000000f00 */
[----:B------:R-:W-:Y:S01]  /*03a0*/  ULOP3.LUT UR4, UR7, 0x7ffffff8, URZ, 0xc0, !UPT ;  /* 0x7ffffff807047892 */ /* 0x000fe2000f8ec0ff */
[----:B------:R-:W-:Y:S01]  /*03b0*/  MOV R11, R9 ;  /* 0x00000009000b7202 */ /* 0x000fe20000000f00 */
[----:B0-----:R-:W-:Y:S02]  /*03c0*/  UIADD3 UR5, UP1, UPT, UR8, 0x10, URZ ;  /* 0x0000001008057890 */ /* 0x001fe4000ff3e0ff */
[----:B------:R-:W-:Y:S02]  /*03d0*/  UIADD3 UR8, UPT, UPT, -UR4, URZ, URZ ;  /* 0x000000ff04087290 */ /* 0x000fe4000fffe1ff */
[----:B------:R-:W-:-:S12]  /*03e0*/  UIADD3.X UR6, UPT, UPT, URZ, UR9, URZ, UP1, !UPT ;  /* 0x00000009ff067290 */ /* 0x000fd80008ffe4ff */
.L_x_16:
[----:B------:R-:W-:Y:S01]  /*03f0*/  MOV R4, UR5 ;  /* 0x0000000500047c02 */ /* 0x000fe20008000f00 */
[----:B------:R-:W0:Y:S01]  /*0400*/  LDC.64 R6, c[0x0][0x3a0] ;  /* 0x0000e800ff067b82 */ /* 0x000e220000000a00 */
[----:B------:R-:W-:-:S03]  /*0410*/  MOV R5, UR6 ;  /* 0x0000000600057c02 */ /* 0x000fc60008000f00 */
[----:B------:R-:W-:-:S04]  /*0420*/  IMAD.WIDE R4, R10, 0x4, R4 ;  /* 0x000000040a047825 */ /* 0x000fc800078e0204 */
[----:B-1----:R-:W1:Y:S01]  /*0430*/  LDC.64 R14, c[0x0][0x3a8] ;  /* 0x0000ea00ff0e7b82 */ /* 0x002e620000000a00 */
[----:B------:R-:W2:Y:S01]  /*0440*/  LDG.E R12, desc[UR12][R4.64+-0x10] ;  /* 0xfffff00c040c7981 */ /* 0x000ea2000c1e1900 */
[----:B-1----:R-:W-:-:S05]  /*0450*/  IMAD.WIDE R14, R11, 0x4, R14 ;  /* 0x000000040b0e7825 */ /* 0x002fca00078e020e */
[----:B------:R-:W3:Y:S01]  /*0460*/  LDG.E R19, desc[UR12][R14.64] ;  /* 0x0000000c0e137981 */ /* 0x000ee2000c1e1900 */
[----:B--2---:R-:W-:-:S04]  /*0470*/  IMAD R17, R12, R0, R9 ;  /* 0x000000000c117224 */ /* 0x004fc800078e0209 */
[----:B0-----:R-:W-:-:S06]  /*0480*/  IMAD.WIDE R16, R17, 0x4, R6 ;  /* 0x0000000411107825 */ /* 0x001fcc00078e0206 */
[----:B------:R-:W3:Y:S02]  /*0490*/  LDG.E R16, desc[UR12][R16.64] ;  /* 0x0000000c10107981 */ /* 0x000ee4000c1e1900 */
[----:B---3--:R-:W-:-:S05]  /*04a0*/  LOP3.LUT R12, R19, R16, RZ, 0x3c, !PT ;  /* 0x00000010130c7212 */ /* 0x008fca00078e3cff */
[----:B------:R-:W-:-:S05]  /*04b0*/  IMAD.IADD R21, R12, 0x1, R13 ;  /* 0x000000010c157824 */ /* 0x000fca00078e020d */
[----:B------:R0:W-:Y:S04]  /*04c0*/  STG.E desc[UR12][R2.64], R21 ;  /* 0x0000001502007986 */ /* 0x0001e8000c10190c */
[----:B------:R-:W2:Y:S02]  /*04d0*/  LDG.E R12, desc[UR12][R4.64+-0xc] ;  /* 0xfffff40c040c7981 */ /* 0x000ea4000c1e1900 */
[----:B--2---:R-:W-:Y:S02]  /*04e0*/  IMAD R19, R12, R0, R9 ;  /* 0x000000000c137224 */ /* 0x004fe400078e0209 */
[----:B------:R-:W-:-:S04]  /*04f0*/  IMAD.WIDE R12, R0, 0x4, R14 ;  /* 0x00000004000c7825 */ /* 0x000fc800078e020e */
[----:B------:R-:W-:Y:S01]  /*0500*/  IMAD.WIDE R18, R19, 0x4, R6 ;  /* 0x0000000413127825 */ /* 0x000fe200078e0206 */
[----:B------:R-:W2:Y:S05]  /*0510*/  LDG.E R23, desc[UR12][R12.64] ;  /* 0x0000000c0c177981 */ /* 0x000eaa000c1e1900 */
[----:B------:R-:W2:Y:S02]  /*0520*/  LDG.E R18, desc[UR12][R18.64] ;  /* 0x0000000c12127981 */ /* 0x000ea4000c1e1900 */
[----:B--2---:R-:W-:-:S04]  /*0530*/  LOP3.LUT R14, R23, R18, RZ, 0x3c, !PT ;  /* 0x00000012170e7212 */ /* 0x004fc800078e3cff */
[----:B------:R-:W-:-:S05]  /*0540*/  IADD3 R23, PT, PT, R21, R14, RZ ;  /* 0x0000000e15177210 */ /* 0x000fca0007ffe0ff */
[----:B------:R1:W-:Y:S04]  /*0550*/  STG.E desc[UR12][R2.64], R23 ;  /* 0x0000001702007986 */ /* 0x0003e8000c10190c */
[----:B------:R-:W2:Y:S02]  /*0560*/  LDG.E R14, desc[UR12][R4.64+-0x8] ;  /* 0xfffff80c040e7981 */ /* 0x000ea4000c1e1900 */
[----:B--2---:R-:W-:Y:S02]  /*0570*/  IMAD R17, R14, R0, R9 ;  /* 0x000000000e117224 */ /* 0x004fe400078e0209 */
[----:B------:R-:W-:-:S04]  /*0580*/  IMAD.WIDE R14, R0, 0x4, R12 ;  /* 0x00000004000e7825 */ /* 0x000fc800078e020c */
[----:B------:R-:W-:Y:S01]  /*0590*/  IMAD.WIDE R16, R17, 0x4, R6 ;  /* 0x0000000411107825 */ /* 0x000fe200078e0206 */
[----:B0-----:R-:W2:Y:S05]  /*05a0*/  LDG.E R21, desc[UR12][R14.64] ;  /* 0x0000000c0e157981 */ /* 0x001eaa000c1e1900 */
        /* <DEDUP_REMOVED lines=8> */
[----:B-1----:R-:W2:Y:S05]  /*0630*/  LDG.E R23, desc[UR12][R12.64] ;  /* 0x0000000c0c177981 */ /* 0x002eaa000c1e1900 */
        /* <DEDUP_REMOVED lines=28> */
[----:B--2---:R-:W-:-:S05]  /*0800*/  LOP3.LUT R12, R21, R16, RZ, 0x3c, !PT ;  /* 0x00000010150c7212 */ /* 0x004fca00078e3cff */
[----:B------:R-:W-:-:S05]  /*0810*/  IMAD.IADD R21, R23, 0x1, R12 ;  /* 0x0000000117157824 */ /* 0x000fca00078e020c */
[----:B------:R1:W-:Y:S04]  /*0820*/  STG.E desc[UR12][R2.64], R21 ;  /* 0x0000001502007986 */ /* 0x0003e8000c10190c */
[----:B------:R-:W2:Y:S01]  /*0830*/  LDG.E R12, desc[UR12][R4.64+0xc] ;  /* 0x00000c0c040c7981 */ /* 0x000ea2000c1e1900 */
[----:B------:R-:W-:-:S06]  /*0840*/  IMAD.WIDE R18, R0, 0x4, R14 ;  /* 0x0000000400127825 */ /* 0x000fcc00078e020e */
[----:B------:R-:W3:Y:S01]  /*0850*/  LDG.E R19, desc[UR12][R18.64] ;  /* 0x0000000c12137981 */ /* 0x000ee2000c1e1900 */
[----:B--2---:R-:W-:-:S04]  /*0860*/  IMAD R13, R12, R0, R9 ;  /* 0x000000000c0d7224 */ /* 0x004fc800078e0209 */
[----:B------:R-:W-:-:S06]  /*0870*/  IMAD.WIDE R6, R13, 0x4, R6 ;  /* 0x000000040d067825 */ /* 0x000fcc00078e0206 */
[----:B------:R-:W3:Y:S01]  /*0880*/  LDG.E R6, desc[UR12][R6.64] ;  /* 0x0000000c06067981 */ /* 0x000ee2000c1e1900 */
[----:B------:R-:W-:-:S04]  /*0890*/  UIADD3 UR8, UPT, UPT, UR8, 0x8, URZ ;  /* 0x0000000808087890 */ /* 0x000fc8000fffe0ff */
[----:B------:R-:W-:Y:S01]  /*08a0*/  UISETP.NE.AND UP1, UPT, UR8, URZ, UPT ;  /* 0x000000ff0800728c */ /* 0x000fe2000bf25270 */
[----:B------:R-:W-:Y:S02]  /*08b0*/  LEA R11, R0, R11, 0x3 ;  /* 0x0000000b000b7211 */ /* 0x000fe400078e18ff */
[----:B------:R-:W-:Y:S02]  /*08c0*/  IADD3 R10, PT, PT, R10, 0x8, RZ ;  /* 0x000000080a0a7810 */ /* 0x000fe40007ffe0ff */
[----:B---3--:R-:W-:-:S04]  /*08d0*/  LOP3.LUT R12, R19, R6, RZ, 0x3c, !PT ;  /* 0x00000006130c7212 */ /* 0x008fc800078e3cff */
[----:B------:R-:W-:-:S05]  /*08e0*/  IADD3 R13, PT, PT, R21, R12, RZ ;  /* 0x0000000c150d7210 */ /* 0x000fca0007ffe0ff */
[----:B------:R1:W-:Y:S01]  /*08f0*/  STG.E desc[UR12][R2.64], R13 ;  /* 0x0000000d02007986 */ /* 0x0003e2000c10190c */
[----:B------:R-:W-:Y:S05]  /*0900*/  BRA.U UP1, `(.L_x_16) ;  /* 0xfffffff901b87547 */ /* 0x000fea000b83ffff */
.L_x_15:
[----:B------:R-:W-:Y:S05]  /*0910*/  BRA.U !UP0, `(.L_x_14) ;  /* 0x0000000508707547 */ /* 0x000fea000b800000 */
[----:B------:R-:W-:Y:S02]  /*0920*/  UISETP.GE.U32.AND UP0, UPT, UR10, 0x4, UPT ;  /* 0x000000040a00788c */ /* 0x000fe4000bf06070 */
[----:B------:R-:W-:-:S04]  /*0930*/  ULOP3.LUT UR5, UR7, 0x3, URZ, 0xc0, !UPT ;  /* 0x0000000307057892 */ /* 0x000fc8000f8ec0ff */
[----:B------:R-:W-:-:S03]  /*0940*/  UISETP.NE.AND UP1, UPT, UR5, URZ, UPT ;  /* 0x000000ff0500728c */ /* 0x000fc6000bf25270 */
[----:B------:R-:W-:Y:S08]  /*0950*/  BRA.U !UP0, `(.L_x_17) ;  /* 0x0000000108ac7547 */ /* 0x000ff0000b800000 */
[----:B------:R-:W0:Y:S01]  /*0960*/  LDC.64 R6, c[0x0][0x390] ;  /* 0x0000e400ff067b82 */ /* 0x000e220000000a00 */
[----:B------:R-:W-:-:S07]  /*0970*/  IADD3 R5, PT, PT, R8, UR4, RZ ;  /* 0x0000000408057c10 */ /* 0x000fce000fffe0ff */
[----:B------:R-:W2:Y:S01]  /*0980*/  LDC.64 R10, c[0x0][0x3a8] ;  /* 0x0000ea00ff0a7b82 */ /* 0x000ea20000000a00 */
[----:B0-----:R-:W-:-:S07]  /*0990*/  IMAD.WIDE R6, R5, 0x4, R6 ;  /* 0x0000000405067825 */ /* 0x001fce00078e0206 */
[----:B------:R-:W0:Y:S01]  /*09a0*/  LDC.64 R4, c[0x0][0x3a0] ;  /* 0x0000e800ff047b82 */ /* 0x000e220000000a00 */
[----:B------:R-:W3:Y:S01]  /*09b0*/  LDG.E R12, desc[UR12][R6.64] ;  /* 0x0000000c060c7981 */ /* 0x000ee2000c1e1900 */
[----:B------:R-:W-:-:S04]  /*09c0*/  IMAD R17, R0, UR4, R9 ;  /* 0x0000000400117c24 */ /* 0x000fc8000f8e0209 */
[----:B--2---:R-:W-:-:S05]  /*09d0*/  IMAD.WIDE R10, R17, 0x4, R10 ;  /* 0x00000004110a7825 */ /* 0x004fca00078e020a */
[----:B------:R-:W2:Y:S01]  /*09e0*/  LDG.E R17, desc[UR12][R10.64] ;  /* 0x0000000c0a117981 */ /* 0x000ea2000c1e1900 */
[----:B---3--:R-:W-:-:S04]  /*09f0*/  IMAD R15, R12, R0, R9 ;  /* 0x000000000c0f7224 */ /* 0x008fc800078e0209 */
[----:B0-----:R-:W-:-:S06]  /*0a00*/  IMAD.WIDE R14, R15, 0x4, R4 ;  /* 0x000000040f0e7825 */ /* 0x001fcc00078e0204 */
[----:B------:R-:W2:Y:S02]  /*0a10*/  LDG.E R14, desc[UR12][R14.64] ;  /* 0x0000000c0e0e7981 */ /* 0x000ea4000c1e1900 */
[----:B--2---:R-:W-:-:S04]  /*0a20*/  LOP3.LUT R12, R17, R14, RZ, 0x3c, !PT ;  /* 0x0000000e110c7212 */ /* 0x004fc800078e3cff */
[----:B------:R-:W-:-:S05]  /*0a30*/  IADD3 R19, PT, PT, R13, R12, RZ ;  /* 0x0000000c0d137210 */ /* 0x000fca0007ffe0ff */
[----:B------:R0:W-:Y:S04]  /*0a40*/  STG.E desc[UR12][R2.64], R19 ;  /* 0x0000001302007986 */ /* 0x0001e8000c10190c */
[----:B------:R-:W2:Y:S02]  /*0a50*/  LDG.E R12, desc[UR12][R6.64+0x4] ;  /* 0x0000040c060c7981 */ /* 0x000ea4000c1e1900 */
[----:B--2---:R-:W-:Y:S02]  /*0a60*/  IMAD R17, R12, R0, R9 ;  /* 0x000000000c117224 */ /* 0x004fe400078e0209 */
[----:B-1----:R-:W-:-:S04]  /*0a70*/  IMAD.WIDE R12, R0, 0x4, R10 ;  /* 0x00000004000c7825 */ /* 0x002fc800078e020a */
[----:B------:R-:W-:Y:S01]  /*0a80*/  IMAD.WIDE R16, R17, 0x4, R4 ;  /* 0x0000000411107825 */ /* 0x000fe200078e0204 */
[----:B------:R-:W2:Y:S05]  /*0a90*/  LDG.E R21, desc[UR12][R12.64] ;  /* 0x0000000c0c157981 */ /* 0x000eaa000c1e1900 */
[----:B------:R-:W2:Y:S02]  /*0aa0*/  LDG.E R16, desc[UR12][R16.64] ;  /* 0x0000000c10107981 */ /* 0x000ea4000c1e1900 */
[----:B--2---:R-:W-:-:S04]  /*0ab0*/  LOP3.LUT R10, R21, R16, RZ, 0x3c, !PT ;  /* 0x00000010150a7212 */ /* 0x004fc800078e3cff */
[----:B------:R-:W-:-:S05]  /*0ac0*/  IADD3 R21, PT, PT, R19, R10, RZ ;  /* 0x0000000a13157210 */ /* 0x000fca0007ffe0ff */
[----:B------:R2:W-:Y:S04]  /*0ad0*/  STG.E desc[UR12][R2.64], R21 ;  /* 0x0000001502007986 */ /* 0x0005e8000c10190c */
[----:B------:R-:W3:Y:S02]  /*0ae0*/  LDG.E R10, desc[UR12][R6.64+0x8] ;  /* 0x0000080c060a7981 */ /* 0x000ee4000c1e1900 */
[----:B---3--:R-:W-:Y:S02]  /*0af0*/  IMAD R15, R10, R0, R9 ;  /* 0x000000000a0f7224 */ /* 0x008fe400078e0209 */
[----:B------:R-:W-:-:S04]  /*0b00*/  IMAD.WIDE R10, R0, 0x4, R12 ;  /* 0x00000004000a7825 */ /* 0x000fc800078e020c */
[----:B------:R-:W-:Y:S01]  /*0b10*/  IMAD.WIDE R14, R15, 0x4, R4 ;  /* 0x000000040f0e7825 */ /* 0x000fe200078e0204 */
[----:B0-----:R-:W3:Y:S05]  /*0b20*/  LDG.E R19, desc[UR12][R10.64] ;  /* 0x0000000c0a137981 */ /* 0x001eea000c1e1900 */
[----:B------:R-:W3:Y:S02]  /*0b30*/  LDG.E R14, desc[UR12][R14.64] ;  /* 0x0000000c0e0e7981 */ /* 0x000ee4000c1e1900 */
[----:B---3--:R-:W-:-:S05]  /*0b40*/  LOP3.LUT R12, R19, R14, RZ, 0x3c, !PT ;  /* 0x0000000e130c7212 */ /* 0x008fca00078e3cff */
[----:B------:R-:W-:-:S05]  /*0b50*/  IMAD.IADD R19, R21, 0x1, R12 ;  /* 0x0000000115137824 */ /* 0x000fca00078e020c */
[----:B------:R2:W-:Y:S04]  /*0b60*/  STG.E desc[UR12][R2.64], R19 ;  /* 0x0000001302007986 */ /* 0x0005e8000c10190c */
[----:B------:R-:W3:Y:S01]  /*0b70*/  LDG.E R12, desc[UR12][R6.64+0xc] ;  /* 0x00000c0c060c7981 */ /* 0x000ee2000c1e1900 */
[----:B------:R-:W-:-:S06]  /*0b80*/  IMAD.WIDE R16, R0, 0x4, R10 ;  /* 0x0000000400107825 */ /* 0x000fcc00078e020a */
[----:B------:R-:W4:Y:S01]  /*0b90*/  LDG.E R17, desc[UR12][R16.64] ;  /* 0x0000000c10117981 */ /* 0x000f22000c1e1900 */
[----:B---3--:R-:W-:-:S04]  /*0ba0*/  IMAD R13, R12, R0, R9 ;  /* 0x000000000c0d7224 */ /* 0x008fc800078e0209 */
[----:B------:R-:W-:-:S06]  /*0bb0*/  IMAD.WIDE R4, R13, 0x4, R4 ;  /* 0x000000040d047825 */ /* 0x000fcc00078e0204 */
[----:B------:R-:W4:Y:S01]  /*0bc0*/  LDG.E R4, desc[UR12][R4.64] ;  /* 0x0000000c04047981 */ /* 0x000f22000c1e1900 */
[----:B------:R-:W-:Y:S01]  /*0bd0*/  UIADD3 UR4, UPT, UPT, UR4, 0x4, URZ ;  /* 0x0000000404047890 */ /* 0x000fe2000fffe0ff */
[----:B----4-:R-:W-:-:S04]  /*0be0*/  LOP3.LUT R10, R17, R4, RZ, 0x3c, !PT ;  /* 0x00000004110a7212 */ /* 0x010fc800078e3cff */
[----:B------:R-:W-:-:S05]  /*0bf0*/  IADD3 R13, PT, PT, R19, R10, RZ ;  /* 0x0000000a130d7210 */ /* 0x000fca0007ffe0ff */
[----:B------:R2:W-:Y:S02]  /*0c00*/  STG.E desc[UR12][R2.64], R13 ;  /* 0x0000000d02007986 */ /* 0x0005e4000c10190c */
.L_x_17:
[----:B------:R-:W-:Y:S05]  /*0c10*/  BRA.U !UP1, `(.L_x_14) ;  /* 0x0000000109b07547 */ /* 0x000fea000b800000 */
[----:B------:R-:W-:Y:S02]  /*0c20*/  UISETP.NE.AND UP0, UPT, UR5, 0x1, UPT ;  /* 0x000000010500788c */ /* 0x000fe4000bf05270 */
[----:B------:R-:W-:-:S04]  /*0c30*/  ULOP3.LUT UR6, UR7, 0x1, URZ, 0xc0, !UPT ;  /* 0x0000000107067892 */ /* 0x000fc8000f8ec0ff */
[----:B------:R-:W-:-:S03]  /*0c40*/  UISETP.NE.U32.AND UP1, UPT, UR6, 0x1, UPT ;  /* 0x000000010600788c */ /* 0x000fc6000bf25070 */
[----:B------:R-:W-:Y:S08]  /*0c50*/  BRA.U !UP0, `(.L_x_18) ;  /* 0x0000000108647547 */ /* 0x000ff0000b800000 */
[----:B------:R-:W0:Y:S01]  /*0c60*/  LDC.64 R6, c[0x0][0x390] ;  /* 0x0000e400ff067b82 */ /* 0x000e220000000a00 */
[----:B------:R-:W-:-:S07]  /*0c70*/  IADD3 R5, PT, PT, R8, UR4, RZ ;  /* 0x0000000408057c10 */ /* 0x000fce000fffe0ff */
[----:B------:R-:W3:Y:S01]  /*0c80*/  LDC.64 R10, c[0x0][0x3a8] ;  /* 0x0000ea00ff0a7b82 */ /* 0x000ee20000000a00 */
[----:B0-----:R-:W-:-:S07]  /*0c90*/  IMAD.WIDE R6, R5, 0x4, R6 ;  /* 0x0000000405067825 */ /* 0x001fce00078e0206 */
[----:B------:R-:W0:Y:S01]  /*0ca0*/  LDC.64 R4, c[0x0][0x3a0] ;  /* 0x0000e800ff047b82 */ /* 0x000e220000000a00 */
[----:B------:R-:W4:Y:S01]  /*0cb0*/  LDG.E R12, desc[UR12][R6.64] ;  /* 0x0000000c060c7981 */ /* 0x000f22000c1e1900 */
[----:B------:R-:W-:-:S04]  /*0cc0*/  IMAD R17, R0, UR4, R9 ;  /* 0x0000000400117c24 */ /* 0x000fc8000f8e0209 */
[----:B---3--:R-:W-:-:S05]  /*0cd0*/  IMAD.WIDE R10, R17, 0x4, R10 ;  /* 0x00000004110a7825 */ /* 0x008fca00078e020a */
[----:B------:R-:W3:Y:S01]  /*0ce0*/  LDG.E R17, desc[UR12][R10.64] ;  /* 0x0000000c0a117981 */ /* 0x000ee2000c1e1900 */
[----:B----4-:R-:W-:-:S04]  /*0cf0*/  IMAD R15, R12, R0, R9 ;  /* 0x000000000c0f7224 */ /* 0x010fc800078e0209 */
[----:B0-----:R-:W-:-:S06]  /*0d00*/  IMAD.WIDE R14, R15, 0x4, R4 ;  /* 0x000000040f0e7825 */ /* 0x001fcc00078e0204 */
[----:B------:R-:W3:Y:S02]  /*0d10*/  LDG.E R14, desc[UR12][R14.64] ;  /* 0x0000000c0e0e7981 */ /* 0x000ee4000c1e1900 */
[----:B---3--:R-:W-:-:S04]  /*0d20*/  LOP3.LUT R12, R17, R14, RZ, 0x3c, !PT ;  /* 0x0000000e110c7212 */ /* 0x008fc800078e3cff */
[----:B--2---:R-:W-:-:S05]  /*0d30*/  IADD3 R19, PT, PT, R13, R12, RZ ;  /* 0x0000000c0d137210 */ /* 0x004fca0007ffe0ff */
[----:B------:R0:W-:Y:S04]  /*0d40*/  STG.E desc[UR12][R2.64], R19 ;  /* 0x0000001302007986 */ /* 0x0001e8000c10190c */
[----:B------:R-:W1:Y:S01]  /*0d50*/  LDG.E R6, desc[UR12][R6.64+0x4] ;  /* 0x0000040c06067981 */ /* 0x000e62000c1e1900 */
[----:B------:R-:W-:-:S06]  /*0d60*/  IMAD.WIDE R16, R0, 0x4, R10 ;  /* 0x0000000400107825 */ /* 0x000fcc00078e020a */
[----:B------:R-:W2:Y:S01]  /*0d70*/  LDG.E R17, desc[UR12][R16.64] ;  /* 0x0000000c10117981 */ /* 0x000ea2000c1e1900 */
[----:B-1----:R-:W-:-:S04]  /*0d80*/  IMAD R13, R6, R0, R9 ;  /* 0x00000000060d7224 */ /* 0x002fc800078e0209 */
[----:B------:R-:W-:-:S06]  /*0d90*/  IMAD.WIDE R4, R13, 0x4, R4 ;  /* 0x000000040d047825 */ /* 0x000fcc00078e0204 */
[----:B------:R-:W2:Y:S01]  /*0da0*/  LDG.E R4, desc[UR12][R4.64] ;  /* 0x0000000c04047981 */ /* 0x000ea2000c1e1900 */
[----:B------:R-:W-:Y:S01]  /*0db0*/  UIADD3 UR4, UPT, UPT, UR4, 0x2, URZ ;  /* 0x0000000204047890 */ /* 0x000fe2000fffe0ff */
[----:B--2---:R-:W-:-:S04]  /*0dc0*/  LOP3.LUT R10, R17, R4, RZ, 0x3c, !PT ;  /* 0x00000004110a7212 */ /* 0x004fc800078e3cff */
[----:B------:R-:W-:-:S05]  /*0dd0*/  IADD3 R13, PT, PT, R19, R10, RZ ;  /* 0x0000000a130d7210 */ /* 0x000fca0007ffe0ff */
[----:B------:R0:W-:Y:S02]  /*0de0*/  STG.E desc[UR12][R2.64], R13 ;  /* 0x0000000d02007986 */ /* 0x0001e4000c10190c */
.L_x_18:
[----:B------:R-:W-:Y:S05]  /*0df0*/  BRA.U UP1, `(.L_x_14) ;  /* 0x0000000101387547 */ /* 0x000fea000b800000 */
[----:B------:R-:W3:Y:S01]  /*0e00*/  LDC.64 R4, c[0x0][0x390] ;  /* 0x0000e400ff047b82 */ /* 0x000ee20000000a00 */
[----:B------:R-:W-:-:S07]  /*0e10*/  IADD3 R7, PT, PT, R8, UR4, RZ ;  /* 0x0000000408077c10 */ /* 0x000fce000fffe0ff */
[----:B------:R-:W4:Y:S01]  /*0e20*/  LDC.64 R10, c[0x0][0x3a8] ;  /* 0x0000ea00ff0a7b82 */ /* 0x000f220000000a00 */
[----:B---3--:R-:W-:-:S07]  /*0e30*/  IMAD.WIDE R4, R7, 0x4, R4 ;  /* 0x0000000407047825 */ /* 0x008fce00078e0204 */
[----:B------:R-:W3:Y:S01]  /*0e40*/  LDC.64 R6, c[0x0][0x3a0] ;  /* 0x0000e800ff067b82 */ /* 0x000ee20000000a00 */
[----:B------:R-:W5:Y:S01]  /*0e50*/  LDG.E R4, desc[UR12][R4.64] ;  /* 0x0000000c04047981 */ /* 0x000f62000c1e1900 */
[--C-:B------:R-:W-:Y:S02]  /*0e60*/  IMAD R17, R0, UR4, R9.reuse ;  /* 0x0000000400117c24 */ /* 0x100fe4000f8e0209 */
[----:B-----5:R-:W-:Y:S02]  /*0e70*/  IMAD R15, R4, R0, R9 ;  /* 0x00000000040f7224 */ /* 0x020fe400078e0209 */
[----:B----4-:R-:W-:-:S04]  /*0e80*/  IMAD.WIDE R8, R17, 0x4, R10 ;  /* 0x0000000411087825 */ /* 0x010fc800078e020a */
[----:B---3--:R-:W-:Y:S02]  /*0e90*/  IMAD.WIDE R6, R15, 0x4, R6 ;  /* 0x000000040f067825 */ /* 0x008fe400078e0206 */
[----:B------:R-:W3:Y:S04]  /*0ea0*/  LDG.E R9, desc[UR12][R8.64] ;  /* 0x0000000c08097981 */ /* 0x000ee8000c1e1900 */
[----:B------:R-:W3:Y:S02]  /*0eb0*/  LDG.E R6, desc[UR12][R6.64] ;  /* 0x0000000c06067981 */ /* 0x000ee4000c1e1900 */
[----:B---3--:R-:W-:-:S04]  /*0ec0*/  LOP3.LUT R0, R9, R6, RZ, 0x3c, !PT ;  /* 0x0000000609007212 */ /* 0x008fc800078e3cff */
[----:B012---:R-:W-:-:S07]  /*0ed0*/  IADD3 R13, PT, PT, R13, R0, RZ ;  /* 0x000000000d0d7210 */ /* 0x007fce0007ffe0ff */
.L_x_14:
[----:B------:R-:W-:-:S04]  /*0ee0*/  ULEA.HI UR4, UR7, UR7, URZ, 0x1 ;  /* 0x0000000707047291 */ /* 0x000fc8000f8f08ff */
[----:B------:R-:W-:-:S06]  /*0ef0*/  USHF.R.S32.HI UR4, URZ, 0x1, UR4 ;  /* 0x00000001ff047899 */ /* 0x000fcc0008011404 */
[----:B------:R-:W-:-:S04]  /*0f00*/  ISETP.GE.AND P0, PT, R13, UR4, PT ;  /* 0x000000040d007c0c */ /* 0x000fc8000bf06270 */
[----:B------:R-:W-:-:S05]  /*0f10*/  SEL R5, RZ, 0x1, !P0 ;  /* 0x00000001ff057807 */ /* 0x000fca0004000000 */
[----:B------:R-:W-:Y:S01]  /*0f20*/  STG.E desc[UR12][R2.64], R5 ;  /* 0x0000000502007986 */ /* 0x000fe2000c10190c */
[----:B------:R-:W-:Y:S05]  /*0f30*/  EXIT ;  /* 0x000000000000794d */ /* 0x000fea0003800000 */
.L_x_19:
        /* <DEDUP_REMOVED lines=12> */
.L_x_29:


//--------------------- .text._Z11QuantKerneliiPfPiS_ --------------------------
	.section	.text._Z11QuantKerneliiPfPiS_,"ax",@progbits
	.align	128
        .global         _Z11QuantKerneliiPfPiS_
        .type           _Z11QuantKerneliiPfPiS_,@function
        .size           _Z11QuantKerneliiPfPiS_,(.L_x_30 - _Z11QuantKerneliiPfPiS_)
        .other          _Z11QuantKerneliiPfPiS_,@"STO_CUDA_ENTRY STV_DEFAULT"
_Z11QuantKerneliiPfPiS_:
.text._Z11QuantKerneliiPfPiS_:
[----:B------:R-:W-:Y:S01]  /*0000*/  LDC R1, c[0x0][0x37c] ;  /* 0x0000df00ff017b82 */ /* 0x000fe20000000800 */
[----:B------:R-:W0:Y:S07]  /*0010*/  S2R R0, SR_TID.X ;  /* 0x0000000000007919 */ /* 0x000e2e0000002100 */
[----:B------:R-:W0:Y:S01]  /*0020*/  S2UR UR4, SR_CTAID.X ;  /* 0x00000000000479c3 */ /* 0x000e220000002500 */
[----:B------:R-:W1:Y:S07]  /*0030*/  LDCU.64 UR6, c[0x0][0x358] ;  /* 0x00006b00ff0677ac */ /* 0x000e6e0008000a00 */
[----:B------:R-:W0:Y:S08]  /*0040*/  LDC R7, c[0x0][0x360] ;  /* 0x0000d800ff077b82 */ /* 0x000e300000000800 */
[----:B------:R-:W2:Y:S08]  /*0050*/  LDC.64 R2, c[0x0][0x388] ;  /* 0x0000e200ff027b82 */ /* 0x000eb00000000a00 */
[----:B------:R-:W3:Y:S01]  /*0060*/  LDC.64 R4, c[0x0][0x398] ;  /* 0x0000e600ff047b82 */ /* 0x000ee20000000a00 */
[----:B0-----:R-:W-:Y:S01]  /*0070*/  IMAD R0, R7, UR4, R0 ;  /* 0x0000000407007c24 */ /* 0x001fe2000f8e0200 */
[----:B------:R-:W0:Y:S03]  /*0080*/  LDCU UR4, c[0x0][0x380] ;  /* 0x00007000ff0477ac */ /* 0x000e260008000800 */
[----:B--2---:R-:W-:-:S06]  /*0090*/  IMAD.WIDE R2, R0, 0x4, R2 ;  /* 0x0000000400027825 */ /* 0x004fcc00078e0202 */
[----:B-1----:R1:W5:Y:S04]  /*00a0*/  LDG.E R3, desc[UR6][R2.64] ;  /* 0x0000000602037981 */ /* 0x002368000c1e1900 */
[----:B---3--:R1:W5:Y:S01]  /*00b0*/  LDG.E R4, desc[UR6][R4.64] ;  /* 0x0000000604047981 */ /* 0x008362000c1e1900 */
[----:B0-----:R-:W-:-:S13]  /*00c0*/  ISETP.GE.AND P0, PT, R0, UR4, PT ;  /* 0x0000000400007c0c */ /* 0x001fda000bf06270 */
[----:B-1----:R-:W-:Y:S05]  /*00d0*/  @P0 EXIT ;  /* 0x000000000000094d */ /* 0x002fea0003800000 */
[----:B------:R-:W0:Y:S01]  /*00e0*/  LDC R7, c[0x0][0x384] ;  /* 0x0000e100ff077b82 */ /* 0x000e220000000800 */
[----:B-----5:R-:W-:Y:S01]  /*00f0*/  FADD R4, R3, -R4 ;  /* 0x8000000403047221 */ /* 0x020fe20000000000 */
[----:B------:R-:W-:-:S03]  /*0100*/  IMAD.MOV.U32 R2, RZ, RZ, RZ ;  /* 0x000000ffff027224 */ /* 0x000fc600078e00ff */
[----:B------:R-:W-:Y:S01]  /*0110*/  FADD R6, |R4|, -RZ ;  /* 0x800000ff04067221 */ /* 0x000fe20000000200 */
[----:B0-----:R-:W-:-:S13]  /*0120*/  ISETP.GE.AND P0, PT, R7, 0x2, PT ;  /* 0x000000020700780c */ /* 0x001fda0003f06270 */
[----:B------:R-:W-:Y:S05]  /*0130*/  @!P0 BRA `(.L_x_20) ;  /* 0x0000000400cc8947 */ /* 0x000fea0003800000 */
[C---:B------:R-:W-:Y:S02]  /*0140*/  VIADD R2, R7.reuse, 0xfffffffe ;  /* 0xfffffffe07027836 */ /* 0x040fe40000000000 */
[----:B------:R-:W-:Y:S02]  /*0150*/  VIADD R7, R7, 0xffffffff ;  /* 0xffffffff07077836 */ /* 0x000fe40000000000 */
[----:B------:R-:W-:Y:S01]  /*0160*/  IMAD.MOV.U32 R5, RZ, RZ, 0x1 ;  /* 0x00000001ff057424 */ /* 0x000fe200078e00ff */
[----:B------:R-:W-:Y:S01]  /*0170*/  ISETP.GE.U32.AND P0, PT, R2, 0x7, PT ;  /* 0x000000070200780c */ /* 0x000fe20003f06070 */
[----:B------:R-:W-:Y:S01]  /*0180*/  IMAD.MOV.U32 R2, RZ, RZ, RZ ;  /* 0x000000ffff027224 */ /* 0x000fe200078e00ff */
[----:B------:R-:W-:-:S11]  /*0190*/  LOP3.LUT R15, R7, 0x7, RZ, 0xc0, !PT ;  /* 0x00000007070f7812 */ /* 0x000fd600078ec0ff */
[----:B------:R-:W-:Y:S05]  /*01a0*/  @!P0 BRA `(.L_x_21) ;  /* 0x0000000000d88947 */ /* 0x000fea0003800000 */
[----:B------:R-:W0:Y:S01]  /*01b0*/  LDCU.64 UR4, c[0x0][0x398] ;  /* 0x00007300ff0477ac */ /* 0x000e220008000a00 */
[----:B------:R-:W-:Y:S01]  /*01c0*/  LOP3.LUT R9, R7, 0xfffffff8, RZ, 0xc0, !PT ;  /* 0xfffffff807097812 */ /* 0x000fe200078ec0ff */
[----:B------:R-:W-:Y:S02]  /*01d0*/  IMAD.MOV.U32 R8, RZ, RZ, RZ ;  /* 0x000000ffff087224 */ /* 0x000fe400078e00ff */
[----:B------:R-:W-:Y:S01]  /*01e0*/  IMAD.MOV.U32 R2, RZ, RZ, RZ ;  /* 0x000000ffff027224 */ /* 0x000fe200078e00ff */
[----:B0-----:R-:W-:-:S04]  /*01f0*/  UIADD3 UR4, UP0, UPT, UR4, 0x10, URZ ;  /* 0x0000001004047890 */ /* 0x001fc8000ff1e0ff */
[----:B------:R-:W-:Y:S02]  /*0200*/  UIADD3.X UR5, UPT, UPT, URZ, UR5, URZ, UP0, !UPT ;  /* 0x00000005ff057290 */ /* 0x000fe400087fe4ff */
[----:B------:R-:W-:-:S04]  /*0210*/  IMAD.U32 R4, RZ, RZ, UR4 ;  /* 0x00000004ff047e24 */ /* 0x000fc8000f8e00ff */
[----:B------:R-:W-:-:S07]  /*0220*/  IMAD.U32 R5, RZ, RZ, UR5 ;  /* 0x00000005ff057e24 */ /* 0x000fce000f8e00ff */
.L_x_22:
[----:B------:R-:W2:Y:S04]  /*0230*/  LDG.E R14, desc[UR6][R4.64+-0xc] ;  /* 0xfffff406040e7981 */ /* 0x000ea8000c1e1900 */
[----:B------:R-:W3:Y:S04]  /*0240*/  LDG.E R16, desc[UR6][R4.64+-0x8] ;  /* 0xfffff80604107981 */ /* 0x000ee8000c1e1900 */
[----:B------:R-:W4:Y:S04]  /*0250*/  LDG.E R18, desc[UR6][R4.64+-0x4] ;  /* 0xfffffc0604127981 */ /* 0x000f28000c1e1900 */
[----:B------:R-:W5:Y:S04]  /*0260*/  LDG.E R20, desc[UR6][R4.64] ;  /* 0x0000000604147981 */ /* 0x000f68000c1e1900 */
[----:B------:R-:W5:Y:S04]  /*0270*/  LDG.E R22, desc[UR6][R4.64+0x4] ;  /* 0x0000040604167981 */ /* 0x000f68000c1e1900 */
[----:B------:R-:W5:Y:S04]  /*0280*/  LDG.E R24, desc[UR6][R4.64+0x8] ;  /* 0x0000080604187981 */ /* 0x000f68000c1e1900 */
[----:B------:R-:W5:Y:S04]  /*0290*/  LDG.E R12, desc[UR6][R4.64+0xc] ;  /* 0x00000c06040c7981 */ /* 0x000f68000c1e1900 */
[----:B------:R0:W5:Y:S01]  /*02a0*/  LDG.E R10, desc[UR6][R4.64+0x10] ;  /* 0x00001006040a7981 */ /* 0x000162000c1e1900 */
[C---:B--2---:R-:W-:Y:S01]  /*02b0*/  FADD R11, R3.reuse, -R14 ;  /* 0x8000000e030b7221 */ /* 0x044fe20000000000 */
[----:B---3--:R-:W-:-:S04]  /*02c0*/  FADD R13, R3, -R16 ;  /* 0x80000010030d7221 */ /* 0x008fc80000000000 */
[----:B------:R-:W-:-:S04]  /*02d0*/  FSETP.GEU.AND P4, PT, |R11|, R6, PT ;  /* 0x000000060b00720b */ /* 0x000fc80003f8e200 */
[----:B------:R-:W-:Y:S01]  /*02e0*/  FSEL R6, |R11|, R6, !P4 ;  /* 0x000000060b067208 */ /* 0x000fe20006000200 */
[----:B----4-:R-:W-:-:S03]  /*02f0*/  FADD R11, R3, -R18 ;  /* 0x80000012030b7221 */ /* 0x010fc60000000000 */
[----:B------:R-:W-:-:S04]  /*0300*/  FSETP.GEU.AND P0, PT, |R13|, R6, PT ;  /* 0x000000060d00720b */ /* 0x000fc80003f0e200 */
[----:B------:R-:W-:Y:S01]  /*0310*/  FSEL R6, |R13|, R6, !P0 ;  /* 0x000000060d067208 */ /* 0x000fe20004000200 */
[----:B-----5:R-:W-:Y:S01]  /*0320*/  FADD R13, R3, -R20 ;  /* 0x80000014030d7221 */ /* 0x020fe20000000000 */
[----:B------:R-:W-:Y:S02]  /*0330*/  @!P4 VIADD R2, R8, 0x1 ;  /* 0x000000010802c836 */ /* 0x000fe40000000000 */
[----:B------:R-:W-:-:S04]  /*0340*/  FSETP.GEU.AND P1, PT, |R11|, R6, PT ;  /* 0x000000060b00720b */ /* 0x000fc80003f2e200 */
[----:B------:R-:W-:Y:S01]  /*0350*/  FSEL R6, |R11|, R6, !P1 ;  /* 0x000000060b067208 */ /* 0x000fe20004800200 */
[----:B------:R-:W-:Y:S01]  /*0360*/  FADD R11, R3, -R22 ;  /* 0x80000016030b7221 */ /* 0x000fe20000000000 */
        /* <DEDUP_REMOVED lines=8> */
[----:B------:R-:W-:Y:S01]  /*03f0*/  @!P2 VIADD R2, R8, 0x4 ;  /* 0x000000040802a836 */ /* 0x000fe20000000000 */
[----:B0-----:R-:W-:Y:S02]  /*0400*/  IADD3 R4, P2, PT, R4, 0x20, RZ ;  /* 0x0000002004047810 */ /* 0x001fe40007f5e0ff */
[----:B------:R-:W-:-:S03]  /*0410*/  FSETP.GEU.AND P4, PT, |R13|, R6, PT ;  /* 0x000000060d00720b */ /* 0x000fc60003f8e200 */
[----:B------:R-:W-:Y:S01]  /*0420*/  IMAD.X R5, RZ, RZ, R5, P2 ;  /* 0x000000ffff057224 */ /* 0x000fe200010e0605 */
[----:B------:R-:W-:Y:S01]  /*0430*/  FSEL R6, |R13|, R6, !P4 ;  /* 0x000000060d067208 */ /* 0x000fe20006000200 */
[----:B------:R-:W-:Y:S01]  /*0440*/  FADD R13, R3, -R10 ;  /* 0x8000000a030d7221 */ /* 0x000fe20000000000 */
[----:B------:R-:W-:Y:S02]  /*0450*/  @!P3 IADD3 R2, PT, PT, R8, 0x5, RZ ;  /* 0x000000050802b810 */ /* 0x000fe40007ffe0ff */
[----:B------:R-:W-:-:S04]  /*0460*/  FSETP.GEU.AND P0, PT, |R11|, R6, PT ;  /* 0x000000060b00720b */ /* 0x000fc80003f0e200 */
[----:B------:R-:W-:Y:S01]  /*0470*/  FSEL R6, |R11|, R6, !P0 ;  /* 0x000000060b067208 */ /* 0x000fe20004000200 */
[----:B------:R-:W-:-:S08]  /*0480*/  @!P4 VIADD R2, R8, 0x6 ;  /* 0x000000060802c836 */ /* 0x000fd00000000000 */
[C---:B------:R-:W-:Y:S01]  /*0490*/  @!P0 VIADD R2, R8.reuse, 0x7 ;  /* 0x0000000708028836 */ /* 0x040fe20000000000 */
[----:B------:R-:W-:Y:S01]  /*04a0*/  FSETP.GEU.AND P0, PT, |R13|, R6, PT ;  /* 0x000000060d00720b */ /* 0x000fe20003f0e200 */
[----:B------:R-:W-:-:S03]  /*04b0*/  VIADD R8, R8, 0x8 ;  /* 0x0000000808087836 */ /* 0x000fc60000000000 */
[----:B------:R-:W-:Y:S02]  /*04c0*/  FSEL R6, |R13|, R6, !P0 ;  /* 0x000000060d067208 */ /* 0x000fe40004000200 */
[C---:B------:R-:W-:Y:S02]  /*04d0*/  ISETP.NE.AND P1, PT, R8.reuse, R9, PT ;  /* 0x000000090800720c */ /* 0x040fe40003f25270 */
[----:B------:R-:W-:-:S11]  /*04e0*/  SEL R2, R8, R2, !P0 ;  /* 0x0000000208027207 */ /* 0x000fd60004000000 */
[----:B------:R-:W-:Y:S05]  /*04f0*/  @P1 BRA `(.L_x_22) ;  /* 0xfffffffc004c1947 */ /* 0x000fea000383ffff */
[----:B------:R-:W-:-:S07]  /*0500*/  VIADD R5, R8, 0x1 ;  /* 0x0000000108057836 */ /* 0x000fce0000000000 */
.L_x_21:
[----:B------:R-:W-:-:S13]  /*0510*/  ISETP.NE.AND P0, PT, R15, RZ, PT ;  /* 0x000000ff0f00720c */ /* 0x000fda0003f05270 */
[----:B------:R-:W-:Y:S05]  /*0520*/  @!P0 BRA `(.L_x_20) ;  /* 0x0000000000d08947 */ /* 0x000fea0003800000 */
[----:B------:R-:W-:Y:S02]  /*0530*/  ISETP.GE.U32.AND P1, PT, R15, 0x4, PT ;  /* 0x000000040f00780c */ /* 0x000fe40003f26070 */
[----:B------:R-:W-:-:S04]  /*0540*/  LOP3.LUT R16, R7, 0x3, RZ, 0xc0, !PT ;  /* 0x0000000307107812 */ /* 0x000fc800078ec0ff */
[----:B------:R-:W-:-:S07]  /*0550*/  ISETP.NE.AND P0, PT, R16, RZ, PT ;  /* 0x000000ff1000720c */ /* 0x000fce0003f05270 */
[----:B------:R-:W-:Y:S06]  /*0560*/  @!P1 BRA `(.L_x_23) ;  /* 0x00000000005c9947 */ /* 0x000fec0003800000 */
[----:B------:R-:W0:Y:S02]  /*0570*/  LDC.64 R8, c[0x0][0x398] ;  /* 0x0000e600ff087b82 */ /* 0x000e240000000a00 */
[----:B0-----:R-:W-:-:S05]  /*0580*/  IMAD.WIDE.U32 R8, R5, 0x4, R8 ;  /* 0x0000000405087825 */ /* 0x001fca00078e0008 */
[----:B------:R-:W2:Y:S04]  /*0590*/  LDG.E R4, desc[UR6][R8.64] ;  /* 0x0000000608047981 */ /* 0x000ea8000c1e1900 */
[----:B------:R-:W3:Y:S04]  /*05a0*/  LDG.E R10, desc[UR6][R8.64+0x4] ;  /* 0x00000406080a7981 */ /* 0x000ee8000c1e1900 */
[----:B------:R-:W4:Y:S04]  /*05b0*/  LDG.E R12, desc[UR6][R8.64+0x8] ;  /* 0x00000806080c7981 */ /* 0x000f28000c1e1900 */
[----:B------:R-:W5:Y:S01]  /*05c0*/  LDG.E R14, desc[UR6][R8.64+0xc] ;  /* 0x00000c06080e7981 */ /* 0x000f62000c1e1900 */
[C---:B--2---:R-:W-:Y:S01]  /*05d0*/  FADD R11, R3.reuse, -R4 ;  /* 0x80000004030b7221 */ /* 0x044fe20000000000 */
[----:B---3--:R-:W-:-:S04]  /*05e0*/  FADD R13, R3, -R10 ;  /* 0x8000000a030d7221 */ /* 0x008fc80000000000 */
[----:B------:R-:W-:-:S04]  /*05f0*/  FSETP.GEU.AND P1, PT, |R11|, R6, PT ;  /* 0x000000060b00720b */ /* 0x000fc80003f2e200 */
[----:B------:R-:W-:Y:S01]  /*0600*/  FSEL R6, |R11|, R6, !P1 ;  /* 0x000000060b067208 */ /* 0x000fe20004800200 */
[----:B----4-:R-:W-:Y:S01]  /*0610*/  FADD R11, R3, -R12 ;  /* 0x8000000c030b7221 */ /* 0x010fe20000000000 */
[----:B------:R-:W-:Y:S02]  /*0620*/  SEL R2, R5, R2, !P1 ;  /* 0x0000000205027207 */ /* 0x000fe40004800000 */
[----:B------:R-:W-:-:S04]  /*0630*/  FSETP.GEU.AND P2, PT, |R13|, R6, PT ;  /* 0x000000060d00720b */ /* 0x000fc80003f4e200 */
[----:B------:R-:W-:Y:S01]  /*0640*/  FSEL R6, |R13|, R6, !P2 ;  /* 0x000000060d067208 */ /* 0x000fe20005000200 */
[----:B-----5:R-:W-:-:S03]  /*0650*/  FADD R13, R3, -R14 ;  /* 0x8000000e030d7221 */ /* 0x020fc60000000000 */
[----:B------:R-:W-:-:S04]  /*0660*/  FSETP.GEU.AND P3, PT, |R11|, R6, PT ;  /* 0x000000060b00720b */ /* 0x000fc80003f6e200 */
[----:B------:R-:W-:Y:S01]  /*0670*/  FSEL R6, |R11|, R6, !P3 ;  /* 0x000000060b067208 */ /* 0x000fe20005800200 */
[----:B------:R-:W-:-:S03]  /*0680*/  @!P2 VIADD R2, R5, 0x1 ;  /* 0x000000010502a836 */ /* 0x000fc60000000000 */
[----:B------:R-:W-:-:S04]  /*0690*/  FSETP.GEU.AND P4, PT, |R13|, R6, PT ;  /* 0x000000060d00720b */ /* 0x000fc80003f8e200 */
[----:B------:R-:W-:Y:S02]  /*06a0*/  FSEL R6, |R13|, R6, !P4 ;  /* 0x000000060d067208 */ /* 0x000fe40006000200 */
[----:B------:R-:W-:-:S07]  /*06b0*/  @!P3 IADD3 R2, PT, PT, R5, 0x2, RZ ;  /* 0x000000020502b810 */ /* 0x000fce0007ffe0ff */
[C---:B------:R-:W-:Y:S02]  /*06c0*/  @!P4 VIADD R2, R5.reuse, 0x3 ;  /* 0x000000030502c836 */ /* 0x040fe40000000000 */
[----:B------:R-:W-:-:S07]  /*06d0*/  VIADD R5, R5, 0x4 ;  /* 0x0000000405057836 */ /* 0x000fce0000000000 */
.L_x_23:
[----:B------:R-:W-:Y:S05]  /*06e0*/  @!P0 BRA `(.L_x_20) ;  /* 0x0000000000608947 */ /* 0x000fea0003800000 */
[----:B------:R-:W-:-:S13]  /*06f0*/  ISETP.NE.AND P0, PT, R16, 0x1, PT ;  /* 0x000000011000780c */ /* 0x000fda0003f05270 */
[----:B------:R-:W0:Y:S02]  /*0700*/  @P0 LDC.64 R8, c[0x0][0x398] ;  /* 0x0000e600ff080b82 */ /* 0x000e240000000a00 */
[----:B0-----:R-:W-:-:S05]  /*0710*/  @P0 IMAD.WIDE.U32 R8, R5, 0x4, R8 ;  /* 0x0000000405080825 */ /* 0x001fca00078e0008 */
[----:B------:R-:W2:Y:S04]  /*0720*/  @P0 LDG.E R4, desc[UR6][R8.64] ;  /* 0x0000000608040981 */ /* 0x000ea8000c1e1900 */
[----:B------:R-:W3:Y:S01]  /*0730*/  @P0 LDG.E R12, desc[UR6][R8.64+0x4] ;  /* 0x00000406080c0981 */ /* 0x000ee2000c1e1900 */
[----:B------:R-:W-:-:S04]  /*0740*/  LOP3.LUT R7, R7, 0x1, RZ, 0xc0, !PT ;  /* 0x0000000107077812 */ /* 0x000fc800078ec0ff */
[----:B------:R-:W-:-:S13]  /*0750*/  ISETP.NE.U32.AND P1, PT, R7, 0x1, PT ;  /* 0x000000010700780c */ /* 0x000fda0003f25070 */
[----:B------:R-:W0:Y:S01]  /*0760*/  @!P1 LDC.64 R10, c[0x0][0x398] ;  /* 0x0000e600ff0a9b82 */ /* 0x000e220000000a00 */
[C---:B--2---:R-:W-:Y:S01]  /*0770*/  @P0 FADD R7, R3.reuse, -R4 ;  /* 0x8000000403070221 */ /* 0x044fe20000000000 */
[----:B---3--:R-:W-:-:S04]  /*0780*/  @P0 FADD R12, R3, -R12 ;  /* 0x8000000c030c0221 */ /* 0x008fc80000000000 */
[----:B------:R-:W-:-:S04]  /*0790*/  @P0 FSETP.GEU.AND P2, PT, |R7|, R6, PT ;  /* 0x000000060700020b */ /* 0x000fc80003f4e200 */
[----:B------:R-:W-:Y:S02]  /*07a0*/  @P0 FSEL R7, |R7|, R6, !P2 ;  /* 0x0000000607070208 */ /* 0x000fe40005000200 */
[----:B------:R-:W-:Y:S02]  /*07b0*/  @P0 SEL R4, R5, R2, !P2 ;  /* 0x0000000205040207 */ /* 0x000fe40005000000 */
[----:B------:R-:W-:-:S13]  /*07c0*/  FSETP.GEU.OR P3, PT, |R12|, R7, !P0 ;  /* 0x000000070c00720b */ /* 0x000fda000476e600 */
[C---:B------:R-:W-:Y:S02]  /*07d0*/  @!P3 VIADD R4, R5.reuse, 0x1 ;  /* 0x000000010504b836 */ /* 0x040fe40000000000 */
[----:B------:R-:W-:-:S04]  /*07e0*/  @P0 VIADD R5, R5, 0x2 ;  /* 0x0000000205050836 */ /* 0x000fc80000000000 */
[----:B0-----:R-:W-:-:S06]  /*07f0*/  @!P1 IMAD.WIDE.U32 R8, R5, 0x4, R10 ;  /* 0x0000000405089825 */ /* 0x001fcc00078e000a */
[----:B------:R-:W2:Y:S01]  /*0800*/  @!P1 LDG.E R8, desc[UR6][R8.64] ;  /* 0x0000000608089981 */ /* 0x000ea2000c1e1900 */
[----:B------:R-:W-:Y:S01]  /*0810*/  @P0 FSETP.GEU.AND P2, PT, |R12|, R7, PT ;  /* 0x000000070c00020b */ /* 0x000fe20003f4e200 */
[----:B------:R-:W-:-:S03]  /*0820*/  @P0 IMAD.MOV.U32 R2, RZ, RZ, R4 ;  /* 0x000000ffff020224 */ /* 0x000fc600078e0004 */
[----:B------:R-:W-:Y:S01]  /*0830*/  @P0 FSEL R6, |R12|, R7, !P2 ;  /* 0x000000070c060208 */ /* 0x000fe20005000200 */
[----:B--2---:R-:W-:-:S05]  /*0840*/  @!P1 FADD R3, R3, -R8 ;  /* 0x8000000803039221 */ /* 0x004fca0000000000 */
[----:B------:R-:W-:-:S04]  /*0850*/  @!P1 FSETP.GEU.AND P2, PT, |R3|, R6, PT ;  /* 0x000000060300920b */ /* 0x000fc80003f4e200 */
[----:B------:R-:W-:-:S09]  /*0860*/  @!P1 SEL R2, R5, R2, !P2 ;  /* 0x0000000205029207 */ /* 0x000fd20005000000 */
.L_x_20:
[----:B------:R-:W0:Y:S02]  /*0870*/  LDC.64 R4, c[0x0][0x390] ;  /* 0x0000e400ff047b82 */ /* 0x000e240000000a00 */
[----:B0-----:R-:W-:-:S05]  /*0880*/  IMAD.WIDE R4, R0, 0x4, R4 ;  /* 0x0000000400047825 */ /* 0x001fca00078e0204 */
[----:B------:R-:W-:Y:S01]  /*0890*/  STG.E desc[UR6][R4.64], R2 ;  /* 0x0000000204007986 */ /* 0x000fe2000c101906 */
[----:B------:R-:W-:Y:S05]  /*08a0*/  EXIT ;  /* 0x000000000000794d */ /* 0x000fea0003800000 */
.L_x_24:
        /* <DEDUP_REMOVED lines=13> */
.L_x_30:


//--------------------- .nv.shared.reserved.0     --------------------------
	.section	.nv.shared.reserved.0,"aw",@nobits
	.weak		__nv_reservedSMEM_offset_0_alias
	.size		__nv_reservedSMEM_offset_0_alias, 0, 64
	.other		__nv_reservedSMEM_offset_0_alias,@"STO_CUDA_RESERVED_SHARED STV_DEFAULT"
__nv_reservedSMEM_offset_0_alias:
	.zero		0
	.zero		64


//--------------------- .nv.constant0._Z13TestingKerneliPiS_S_S_ii --------------------------
	.section	.nv.constant0._Z13TestingKerneliPiS_S_S_ii,"a",@progbits
	.sectionflags	@""
	.align	4
.nv.constant0._Z13TestingKerneliPiS_S_S_ii:
	.zero		944


//--------------------- .nv.constant0._Z14CheckSumKerneliPiS_S_iii --------------------------
	.section	.nv.constant0._Z14CheckSumKerneliPiS_S_iii,"a",@progbits
	.sectionflags	@""
	.align	4
.nv.constant0._Z14CheckSumKerneliPiS_S_iii:
	.zero		940


//--------------------- .nv.constant0._Z13ClassHVKerneliiiPiS_ --------------------------
	.section	.nv.constant0._Z13ClassHVKerneliiiPiS_,"a",@progbits
	.sectionflags	@""
	.align	4
.nv.constant0._Z13ClassHVKerneliiiPiS_:
	.zero		928


//--------------------- .nv.constant0._Z16ClassHVAddKerneliiPiS_S_S_ --------------------------
	.section	.nv.constant0._Z16ClassHVAddKerneliiPiS_S_S_,"a",@progbits
	.sectionflags	@""
	.align	4
.nv.constant0._Z16ClassHVAddKerneliiPiS_S_S_:
	.zero		936


//--------------------- .nv.constant0._Z14SampleHVKerneliiiiPiS_S_S_ --------------------------
	.section	.nv.constant0._Z14SampleHVKerneliiiiPiS_S_S_,"a",@progbits
	.sectionflags	@""
	.align	4
.nv.constant0._Z14SampleHVKerneliiiiPiS_S_S_:
	.zero		944


//--------------------- .nv.constant0._Z11QuantKerneliiPfPiS_ --------------------------
	.section	.nv.constant0._Z11QuantKerneliiPfPiS_,"a",@progbits
	.sectionflags	@""
	.align	4
.nv.constant0._Z11QuantKerneliiPfPiS_:
	.zero		928


//--------------------- SYMBOLS --------------------------

	.type		.nv.reservedSmem.offset0,@object
	.size		.nv.reservedSmem.offset0,0x4
